//
// Generated by NVIDIA NVVM Compiler
//
// Compiler Build ID: CL-36424714
// Cuda compilation tools, release 13.0, V13.0.88
// Based on NVVM 20.0.0
//

.version 9.0
.target sm_100
.address_size 64

	// .globl	_Z4fillPff
.global .align 4 .b8 precalc_xorwow_matrix[102400];
.global .align 4 .b8 precalc_xorwow_offset_matrix[102400];
.global .align 4 .b8 mrg32k3aM1[2304];
.global .align 4 .b8 mrg32k3aM2[2304];
.global .align 4 .b8 mrg32k3aM1SubSeq[2016];
.global .align 4 .b8 mrg32k3aM2SubSeq[2016];
.global .align 4 .b8 mrg32k3aM1Seq[2304];
.global .align 4 .b8 mrg32k3aM2Seq[2304];
.const .align 8 .b8 __cr_lgamma_table[72];

.visible .entry _Z4fillPff(
	.param .u64 .ptr .align 1 _Z4fillPff_param_0,
	.param .f32 _Z4fillPff_param_1
)
{
	.reg .b32 	%r<5>;
	.reg .b32 	%f<2>;
	.reg .b64 	%rd<5>;

	ld.param.u64 	%rd1, [_Z4fillPff_param_0];
	ld.param.f32 	%f1, [_Z4fillPff_param_1];
	cvta.to.global.u64 	%rd2, %rd1;
	mov.u32 	%r1, %ctaid.x;
	mov.u32 	%r2, %ntid.x;
	mov.u32 	%r3, %tid.x;
	mad.lo.s32 	%r4, %r1, %r2, %r3;
	mul.wide.s32 	%rd3, %r4, 4;
	add.s64 	%rd4, %rd2, %rd3;
	st.global.f32 	[%rd4], %f1;
	ret;

}
	// .globl	_Z8diagfillPfif
.visible .entry _Z8diagfillPfif(
	.param .u64 .ptr .align 1 _Z8diagfillPfif_param_0,
	.param .u32 _Z8diagfillPfif_param_1,
	.param .f32 _Z8diagfillPfif_param_2
)
{
	.reg .b32 	%r<7>;
	.reg .b32 	%f<2>;
	.reg .b64 	%rd<5>;

	ld.param.u64 	%rd1, [_Z8diagfillPfif_param_0];
	ld.param.u32 	%r1, [_Z8diagfillPfif_param_1];
	ld.param.f32 	%f1, [_Z8diagfillPfif_param_2];
	cvta.to.global.u64 	%rd2, %rd1;
	mov.u32 	%r2, %ctaid.x;
	mov.u32 	%r3, %ntid.x;
	mov.u32 	%r4, %tid.x;
	mad.lo.s32 	%r5, %r2, %r3, %r4;
	mad.lo.s32 	%r6, %r1, %r5, %r5;
	mul.wide.s32 	%rd3, %r6, 4;
	add.s64 	%rd4, %rd2, %rd3;
	st.global.f32 	[%rd4], %f1;
	ret;

}
	// .globl	_Z9matrixAddPfS_S_
.visible .entry _Z9matrixAddPfS_S_(
	.param .u64 .ptr .align 1 _Z9matrixAddPfS_S__param_0,
	.param .u64 .ptr .align 1 _Z9matrixAddPfS_S__param_1,
	.param .u64 .ptr .align 1 _Z9matrixAddPfS_S__param_2
)
{
	.reg .b32 	%r<5>;
	.reg .b32 	%f<4>;
	.reg .b64 	%rd<11>;

	ld.param.u64 	%rd1, [_Z9matrixAddPfS_S__param_0];
	ld.param.u64 	%rd2, [_Z9matrixAddPfS_S__param_1];
	ld.param.u64 	%rd3, [_Z9matrixAddPfS_S__param_2];
	cvta.to.global.u64 	%rd4, %rd3;
	cvta.to.global.u64 	%rd5, %rd2;
	cvta.to.global.u64 	%rd6, %rd1;
	mov.u32 	%r1, %ctaid.x;
	mov.u32 	%r2, %ntid.x;
	mov.u32 	%r3, %tid.x;
	mad.lo.s32 	%r4, %r1, %r2, %r3;
	mul.wide.s32 	%rd7, %r4, 4;
	add.s64 	%rd8, %rd6, %rd7;
	ld.global.f32 	%f1, [%rd8];
	add.s64 	%rd9, %rd5, %rd7;
	ld.global.f32 	%f2, [%rd9];
	add.f32 	%f3, %f1, %f2;
	add.s64 	%rd10, %rd4, %rd7;
	st.global.f32 	[%rd10], %f3;
	ret;

}
	// .globl	_Z9matrixSubPfS_S_
.visible .entry _Z9matrixSubPfS_S_(
	.param .u64 .ptr .align 1 _Z9matrixSubPfS_S__param_0,
	.param .u64 .ptr .align 1 _Z9matrixSubPfS_S__param_1,
	.param .u64 .ptr .align 1 _Z9matrixSubPfS_S__param_2
)
{
	.reg .b32 	%r<5>;
	.reg .b32 	%f<4>;
	.reg .b64 	%rd<11>;

	ld.param.u64 	%rd1, [_Z9matrixSubPfS_S__param_0];
	ld.param.u64 	%rd2, [_Z9matrixSubPfS_S__param_1];
	ld.param.u64 	%rd3, [_Z9matrixSubPfS_S__param_2];
	cvta.to.global.u64 	%rd4, %rd3;
	cvta.to.global.u64 	%rd5, %rd2;
	cvta.to.global.u64 	%rd6, %rd1;
	mov.u32 	%r1, %ctaid.x;
	mov.u32 	%r2, %ntid.x;
	mov.u32 	%r3, %tid.x;
	mad.lo.s32 	%r4, %r1, %r2, %r3;
	mul.wide.s32 	%rd7, %r4, 4;
	add.s64 	%rd8, %rd6, %rd7;
	ld.global.f32 	%f1, [%rd8];
	add.s64 	%rd9, %rd5, %rd7;
	ld.global.f32 	%f2, [%rd9];
	sub.f32 	%f3, %f1, %f2;
	add.s64 	%rd10, %rd4, %rd7;
	st.global.f32 	[%rd10], %f3;
	ret;

}
	// .globl	_Z9matrixDotPfS_S_ii
.visible .entry _Z9matrixDotPfS_S_ii(
	.param .u64 .ptr .align 1 _Z9matrixDotPfS_S_ii_param_0,
	.param .u64 .ptr .align 1 _Z9matrixDotPfS_S_ii_param_1,
	.param .u64 .ptr .align 1 _Z9matrixDotPfS_S_ii_param_2,
	.param .u32 _Z9matrixDotPfS_S_ii_param_3,
	.param .u32 _Z9matrixDotPfS_S_ii_param_4
)
{
	.reg .pred 	%p<10>;
	.reg .b32 	%r<41>;
	.reg .b32 	%f<55>;
	.reg .b64 	%rd<40>;

	ld.param.u64 	%rd6, [_Z9matrixDotPfS_S_ii_param_0];
	ld.param.u64 	%rd7, [_Z9matrixDotPfS_S_ii_param_1];
	ld.param.u64 	%rd5, [_Z9matrixDotPfS_S_ii_param_2];
	ld.param.u32 	%r19, [_Z9matrixDotPfS_S_ii_param_3];
	ld.param.u32 	%r20, [_Z9matrixDotPfS_S_ii_param_4];
	cvta.to.global.u64 	%rd1, %rd7;
	cvta.to.global.u64 	%rd2, %rd6;
	setp.lt.s32 	%p1, %r19, 1;
	@%p1 bra 	$L__BB4_12;
	mov.u32 	%r22, %tid.x;
	mov.u32 	%r23, %ntid.x;
	mov.u32 	%r24, %ctaid.x;
	mad.lo.s32 	%r25, %r24, %r23, %r22;
	cvta.to.global.u64 	%rd8, %rd5;
	div.s32 	%r26, %r25, %r20;
	mul.lo.s32 	%r1, %r26, %r19;
	mul.lo.s32 	%r27, %r26, %r20;
	sub.s32 	%r2, %r25, %r27;
	mul.wide.s32 	%rd9, %r25, 4;
	add.s64 	%rd3, %rd8, %rd9;
	ld.global.f32 	%f52, [%rd3];
	and.b32  	%r3, %r19, 7;
	setp.lt.u32 	%p2, %r19, 8;
	mov.b32 	%r39, 0;
	@%p2 bra 	$L__BB4_4;
	and.b32  	%r39, %r19, 2147483640;
	neg.s32 	%r37, %r39;
	shl.b32 	%r6, %r20, 3;
	add.s64 	%rd4, %rd2, 16;
	mul.wide.s32 	%rd14, %r20, 4;
	mov.u32 	%r35, %r1;
	mov.u32 	%r36, %r2;
$L__BB4_3:
	.pragma "nounroll";
	mul.wide.s32 	%rd10, %r35, 4;
	add.s64 	%rd11, %rd4, %rd10;
	ld.global.f32 	%f9, [%rd11+-16];
	mul.wide.s32 	%rd12, %r36, 4;
	add.s64 	%rd13, %rd1, %rd12;
	ld.global.f32 	%f10, [%rd13];
	fma.rn.f32 	%f11, %f9, %f10, %f52;
	st.global.f32 	[%rd3], %f11;
	ld.global.f32 	%f12, [%rd11+-12];
	add.s64 	%rd15, %rd13, %rd14;
	ld.global.f32 	%f13, [%rd15];
	fma.rn.f32 	%f14, %f12, %f13, %f11;
	st.global.f32 	[%rd3], %f14;
	ld.global.f32 	%f15, [%rd11+-8];
	add.s64 	%rd16, %rd15, %rd14;
	ld.global.f32 	%f16, [%rd16];
	fma.rn.f32 	%f17, %f15, %f16, %f14;
	st.global.f32 	[%rd3], %f17;
	ld.global.f32 	%f18, [%rd11+-4];
	add.s64 	%rd17, %rd16, %rd14;
	ld.global.f32 	%f19, [%rd17];
	fma.rn.f32 	%f20, %f18, %f19, %f17;
	st.global.f32 	[%rd3], %f20;
	ld.global.f32 	%f21, [%rd11];
	add.s64 	%rd18, %rd17, %rd14;
	ld.global.f32 	%f22, [%rd18];
	fma.rn.f32 	%f23, %f21, %f22, %f20;
	st.global.f32 	[%rd3], %f23;
	ld.global.f32 	%f24, [%rd11+4];
	add.s64 	%rd19, %rd18, %rd14;
	ld.global.f32 	%f25, [%rd19];
	fma.rn.f32 	%f26, %f24, %f25, %f23;
	st.global.f32 	[%rd3], %f26;
	ld.global.f32 	%f27, [%rd11+8];
	add.s64 	%rd20, %rd19, %rd14;
	ld.global.f32 	%f28, [%rd20];
	fma.rn.f32 	%f29, %f27, %f28, %f26;
	st.global.f32 	[%rd3], %f29;
	ld.global.f32 	%f30, [%rd11+12];
	add.s64 	%rd21, %rd20, %rd14;
	ld.global.f32 	%f31, [%rd21];
	fma.rn.f32 	%f52, %f30, %f31, %f29;
	st.global.f32 	[%rd3], %f52;
	add.s32 	%r37, %r37, 8;
	add.s32 	%r36, %r36, %r6;
	add.s32 	%r35, %r35, 8;
	setp.ne.s32 	%p3, %r37, 0;
	@%p3 bra 	$L__BB4_3;
$L__BB4_4:
	setp.eq.s32 	%p4, %r3, 0;
	@%p4 bra 	$L__BB4_12;
	and.b32  	%r14, %r19, 3;
	setp.lt.u32 	%p5, %r3, 4;
	@%p5 bra 	$L__BB4_7;
	add.s32 	%r28, %r1, %r39;
	mul.wide.s32 	%rd22, %r28, 4;
	add.s64 	%rd23, %rd2, %rd22;
	ld.global.f32 	%f32, [%rd23];
	mad.lo.s32 	%r29, %r39, %r20, %r2;
	mul.wide.s32 	%rd24, %r29, 4;
	add.s64 	%rd25, %rd1, %rd24;
	ld.global.f32 	%f33, [%rd25];
	fma.rn.f32 	%f34, %f32, %f33, %f52;
	st.global.f32 	[%rd3], %f34;
	ld.global.f32 	%f35, [%rd23+4];
	mul.wide.s32 	%rd26, %r20, 4;
	add.s64 	%rd27, %rd25, %rd26;
	ld.global.f32 	%f36, [%rd27];
	fma.rn.f32 	%f37, %f35, %f36, %f34;
	st.global.f32 	[%rd3], %f37;
	ld.global.f32 	%f38, [%rd23+8];
	add.s64 	%rd28, %rd27, %rd26;
	ld.global.f32 	%f39, [%rd28];
	fma.rn.f32 	%f40, %f38, %f39, %f37;
	st.global.f32 	[%rd3], %f40;
	ld.global.f32 	%f41, [%rd23+12];
	add.s64 	%rd29, %rd28, %rd26;
	ld.global.f32 	%f42, [%rd29];
	fma.rn.f32 	%f52, %f41, %f42, %f40;
	st.global.f32 	[%rd3], %f52;
	add.s32 	%r39, %r39, 4;
$L__BB4_7:
	setp.eq.s32 	%p6, %r14, 0;
	@%p6 bra 	$L__BB4_12;
	setp.eq.s32 	%p7, %r14, 1;
	@%p7 bra 	$L__BB4_10;
	add.s32 	%r30, %r1, %r39;
	mul.wide.s32 	%rd30, %r30, 4;
	add.s64 	%rd31, %rd2, %rd30;
	ld.global.f32 	%f43, [%rd31];
	mad.lo.s32 	%r31, %r39, %r20, %r2;
	mul.wide.s32 	%rd32, %r31, 4;
	add.s64 	%rd33, %rd1, %rd32;
	ld.global.f32 	%f44, [%rd33];
	fma.rn.f32 	%f45, %f43, %f44, %f52;
	st.global.f32 	[%rd3], %f45;
	ld.global.f32 	%f46, [%rd31+4];
	mul.wide.s32 	%rd34, %r20, 4;
	add.s64 	%rd35, %rd33, %rd34;
	ld.global.f32 	%f47, [%rd35];
	fma.rn.f32 	%f52, %f46, %f47, %f45;
	st.global.f32 	[%rd3], %f52;
	add.s32 	%r39, %r39, 2;
$L__BB4_10:
	and.b32  	%r32, %r19, 1;
	setp.eq.b32 	%p8, %r32, 1;
	not.pred 	%p9, %p8;
	@%p9 bra 	$L__BB4_12;
	add.s32 	%r33, %r1, %r39;
	mul.wide.s32 	%rd36, %r33, 4;
	add.s64 	%rd37, %rd2, %rd36;
	ld.global.f32 	%f48, [%rd37];
	mad.lo.s32 	%r34, %r39, %r20, %r2;
	mul.wide.s32 	%rd38, %r34, 4;
	add.s64 	%rd39, %rd1, %rd38;
	ld.global.f32 	%f49, [%rd39];
	fma.rn.f32 	%f50, %f48, %f49, %f52;
	st.global.f32 	[%rd3], %f50;
$L__BB4_12:
	ret;

}
	// .globl	_Z16matrixScalarMultPffS_
.visible .entry _Z16matrixScalarMultPffS_(
	.param .u64 .ptr .align 1 _Z16matrixScalarMultPffS__param_0,
	.param .f32 _Z16matrixScalarMultPffS__param_1,
	.param .u64 .ptr .align 1 _Z16matrixScalarMultPffS__param_2
)
{
	.reg .b32 	%r<5>;
	.reg .b32 	%f<4>;
	.reg .b64 	%rd<8>;

	ld.param.u64 	%rd1, [_Z16matrixScalarMultPffS__param_0];
	ld.param.f32 	%f1, [_Z16matrixScalarMultPffS__param_1];
	ld.param.u64 	%rd2, [_Z16matrixScalarMultPffS__param_2];
	cvta.to.global.u64 	%rd3, %rd2;
	cvta.to.global.u64 	%rd4, %rd1;
	mov.u32 	%r1, %ctaid.x;
	mov.u32 	%r2, %ntid.x;
	mov.u32 	%r3, %tid.x;
	mad.lo.s32 	%r4, %r1, %r2, %r3;
	mul.wide.s32 	%rd5, %r4, 4;
	add.s64 	%rd6, %rd4, %rd5;
	ld.global.f32 	%f2, [%rd6];
	mul.f32 	%f3, %f1, %f2;
	add.s64 	%rd7, %rd3, %rd5;
	st.global.f32 	[%rd7], %f3;
	ret;

}
	// .globl	_Z15matrixScalarDivPffS_
.visible .entry _Z15matrixScalarDivPffS_(
	.param .u64 .ptr .align 1 _Z15matrixScalarDivPffS__param_0,
	.param .f32 _Z15matrixScalarDivPffS__param_1,
	.param .u64 .ptr .align 1 _Z15matrixScalarDivPffS__param_2
)
{
	.reg .b32 	%r<5>;
	.reg .b32 	%f<4>;
	.reg .b64 	%rd<8>;

	ld.param.u64 	%rd1, [_Z15matrixScalarDivPffS__param_0];
	ld.param.f32 	%f1, [_Z15matrixScalarDivPffS__param_1];
	ld.param.u64 	%rd2, [_Z15matrixScalarDivPffS__param_2];
	cvta.to.global.u64 	%rd3, %rd2;
	cvta.to.global.u64 	%rd4, %rd1;
	mov.u32 	%r1, %ctaid.x;
	mov.u32 	%r2, %ntid.x;
	mov.u32 	%r3, %tid.x;
	mad.lo.s32 	%r4, %r1, %r2, %r3;
	mul.wide.s32 	%rd5, %r4, 4;
	add.s64 	%rd6, %rd4, %rd5;
	ld.global.f32 	%f2, [%rd6];
	div.rn.f32 	%f3, %f2, %f1;
	add.s64 	%rd7, %rd3, %rd5;
	st.global.f32 	[%rd7], %f3;
	ret;

}
	// .globl	_Z15matrixTransposePfS_ii
.visible .entry _Z15matrixTransposePfS_ii(
	.param .u64 .ptr .align 1 _Z15matrixTransposePfS_ii_param_0,
	.param .u64 .ptr .align 1 _Z15matrixTransposePfS_ii_param_1,
	.param .u32 _Z15matrixTransposePfS_ii_param_2,
	.param .u32 _Z15matrixTransposePfS_ii_param_3
)
{
	.reg .b32 	%r<11>;
	.reg .b32 	%f<2>;
	.reg .b64 	%rd<9>;

	ld.param.u64 	%rd1, [_Z15matrixTransposePfS_ii_param_0];
	ld.param.u64 	%rd2, [_Z15matrixTransposePfS_ii_param_1];
	ld.param.u32 	%r1, [_Z15matrixTransposePfS_ii_param_2];
	ld.param.u32 	%r2, [_Z15matrixTransposePfS_ii_param_3];
	cvta.to.global.u64 	%rd3, %rd2;
	cvta.to.global.u64 	%rd4, %rd1;
	mov.u32 	%r3, %ctaid.x;
	mov.u32 	%r4, %ntid.x;
	mov.u32 	%r5, %tid.x;
	mad.lo.s32 	%r6, %r3, %r4, %r5;
	div.s32 	%r7, %r6, %r2;
	mul.lo.s32 	%r8, %r7, %r2;
	sub.s32 	%r9, %r6, %r8;
	mul.wide.s32 	%rd5, %r6, 4;
	add.s64 	%rd6, %rd4, %rd5;
	ld.global.f32 	%f1, [%rd6];
	mad.lo.s32 	%r10, %r9, %r1, %r7;
	mul.wide.s32 	%rd7, %r10, 4;
	add.s64 	%rd8, %rd3, %rd7;
	st.global.f32 	[%rd8], %f1;
	ret;

}
	// .globl	_Z10matrixRELUPfS_
.visible .entry _Z10matrixRELUPfS_(
	.param .u64 .ptr .align 1 _Z10matrixRELUPfS__param_0,
	.param .u64 .ptr .align 1 _Z10matrixRELUPfS__param_1
)
{
	.reg .pred 	%p<2>;
	.reg .b32 	%r<5>;
	.reg .b32 	%f<3>;
	.reg .b64 	%rd<8>;

	ld.param.u64 	%rd1, [_Z10matrixRELUPfS__param_0];
	ld.param.u64 	%rd2, [_Z10matrixRELUPfS__param_1];
	cvta.to.global.u64 	%rd3, %rd1;
	mov.u32 	%r1, %ctaid.x;
	mov.u32 	%r2, %ntid.x;
	mov.u32 	%r3, %tid.x;
	mad.lo.s32 	%r4, %r1, %r2, %r3;
	mul.wide.s32 	%rd4, %r4, 4;
	add.s64 	%rd5, %rd3, %rd4;
	ld.global.f32 	%f1, [%rd5];
	setp.lt.f32 	%p1, %f1, 0f00000000;
	selp.f32 	%f2, 0f00000000, %f1, %p1;
	cvta.to.global.u64 	%rd6, %rd2;
	add.s64 	%rd7, %rd6, %rd4;
	st.global.f32 	[%rd7], %f2;
	ret;

}
	// .globl	_Z9matrixExpPfS_
.visible .entry _Z9matrixExpPfS_(
	.param .u64 .ptr .align 1 _Z9matrixExpPfS__param_0,
	.param .u64 .ptr .align 1 _Z9matrixExpPfS__param_1
)
{
	.reg .b32 	%r<7>;
	.reg .b32 	%f<14>;
	.reg .b64 	%rd<8>;

	ld.param.u64 	%rd1, [_Z9matrixExpPfS__param_0];
	ld.param.u64 	%rd2, [_Z9matrixExpPfS__param_1];
	cvta.to.global.u64 	%rd3, %rd2;
	cvta.to.global.u64 	%rd4, %rd1;
	mov.u32 	%r1, %ctaid.x;
	mov.u32 	%r2, %ntid.x;
	mov.u32 	%r3, %tid.x;
	mad.lo.s32 	%r4, %r1, %r2, %r3;
	mul.wide.s32 	%rd5, %r4, 4;
	add.s64 	%rd6, %rd4, %rd5;
	ld.global.f32 	%f1, [%rd6];
	fma.rn.f32 	%f2, %f1, 0f3BBB989D, 0f3F000000;
	cvt.sat.f32.f32 	%f3, %f2;
	mov.f32 	%f4, 0f4B400001;
	mov.f32 	%f5, 0f437C0000;
	fma.rm.f32 	%f6, %f3, %f5, %f4;
	add.f32 	%f7, %f6, 0fCB40007F;
	neg.f32 	%f8, %f7;
	fma.rn.f32 	%f9, %f1, 0f3FB8AA3B, %f8;
	fma.rn.f32 	%f10, %f1, 0f32A57060, %f9;
	mov.b32 	%r5, %f6;
	shl.b32 	%r6, %r5, 23;
	mov.b32 	%f11, %r6;
	ex2.approx.ftz.f32 	%f12, %f10;
	mul.f32 	%f13, %f12, %f11;
	add.s64 	%rd7, %rd3, %rd5;
	st.global.f32 	[%rd7], %f13;
	ret;

}
	// .globl	_Z9matrixHadPfS_S_
.visible .entry _Z9matrixHadPfS_S_(
	.param .u64 .ptr .align 1 _Z9matrixHadPfS_S__param_0,
	.param .u64 .ptr .align 1 _Z9matrixHadPfS_S__param_1,
	.param .u64 .ptr .align 1 _Z9matrixHadPfS_S__param_2
)
{
	.reg .b32 	%r<5>;
	.reg .b32 	%f<4>;
	.reg .b64 	%rd<11>;

	ld.param.u64 	%rd1, [_Z9matrixHadPfS_S__param_0];
	ld.param.u64 	%rd2, [_Z9matrixHadPfS_S__param_1];
	ld.param.u64 	%rd3, [_Z9matrixHadPfS_S__param_2];
	cvta.to.global.u64 	%rd4, %rd3;
	cvta.to.global.u64 	%rd5, %rd2;
	cvta.to.global.u64 	%rd6, %rd1;
	mov.u32 	%r1, %ctaid.x;
	mov.u32 	%r2, %ntid.x;
	mov.u32 	%r3, %tid.x;
	mad.lo.s32 	%r4, %r1, %r2, %r3;
	mul.wide.s32 	%rd7, %r4, 4;
	add.s64 	%rd8, %rd6, %rd7;
	ld.global.f32 	%f1, [%rd8];
	add.s64 	%rd9, %rd5, %rd7;
	ld.global.f32 	%f2, [%rd9];
	mul.f32 	%f3, %f1, %f2;
	add.s64 	%rd10, %rd4, %rd7;
	st.global.f32 	[%rd10], %f3;
	ret;

}
	// .globl	_Z8gradRELUPfS_S_
.visible .entry _Z8gradRELUPfS_S_(
	.param .u64 .ptr .align 1 _Z8gradRELUPfS_S__param_0,
	.param .u64 .ptr .align 1 _Z8gradRELUPfS_S__param_1,
	.param .u64 .ptr .align 1 _Z8gradRELUPfS_S__param_2
)
{
	.reg .pred 	%p<2>;
	.reg .b32 	%r<5>;
	.reg .b32 	%f<5>;
	.reg .b64 	%rd<12>;

	ld.param.u64 	%rd1, [_Z8gradRELUPfS_S__param_0];
	ld.param.u64 	%rd3, [_Z8gradRELUPfS_S__param_1];
	ld.param.u64 	%rd2, [_Z8gradRELUPfS_S__param_2];
	cvta.to.global.u64 	%rd4, %rd3;
	mov.u32 	%r2, %ctaid.x;
	mov.u32 	%r3, %ntid.x;
	mov.u32 	%r4, %tid.x;
	mad.lo.s32 	%r1, %r2, %r3, %r4;
	mul.wide.s32 	%rd5, %r1, 4;
	add.s64 	%rd6, %rd4, %rd5;
	ld.global.f32 	%f1, [%rd6];
	setp.ltu.f32 	%p1, %f1, 0f00000000;
	@%p1 bra 	$L__BB11_2;
	cvta.to.global.u64 	%rd7, %rd1;
	cvta.to.global.u64 	%rd8, %rd2;
	add.s64 	%rd10, %rd7, %rd5;
	ld.global.f32 	%f2, [%rd10];
	add.s64 	%rd11, %rd8, %rd5;
	ld.global.f32 	%f3, [%rd11];
	add.f32 	%f4, %f2, %f3;
	st.global.f32 	[%rd11], %f4;
$L__BB11_2:
	ret;

}
	// .globl	_Z22matrixScalarReciprocalfPfS_
.visible .entry _Z22matrixScalarReciprocalfPfS_(
	.param .f32 _Z22matrixScalarReciprocalfPfS__param_0,
	.param .u64 .ptr .align 1 _Z22matrixScalarReciprocalfPfS__param_1,
	.param .u64 .ptr .align 1 _Z22matrixScalarReciprocalfPfS__param_2
)
{
	.reg .b32 	%r<5>;
	.reg .b32 	%f<4>;
	.reg .b64 	%rd<8>;

	ld.param.f32 	%f1, [_Z22matrixScalarReciprocalfPfS__param_0];
	ld.param.u64 	%rd1, [_Z22matrixScalarReciprocalfPfS__param_1];
	ld.param.u64 	%rd2, [_Z22matrixScalarReciprocalfPfS__param_2];
	cvta.to.global.u64 	%rd3, %rd2;
	cvta.to.global.u64 	%rd4, %rd1;
	mov.u32 	%r1, %ctaid.x;
	mov.u32 	%r2, %ntid.x;
	mov.u32 	%r3, %tid.x;
	mad.lo.s32 	%r4, %r1, %r2, %r3;
	mul.wide.s32 	%rd5, %r4, 4;
	add.s64 	%rd6, %rd4, %rd5;
	ld.global.f32 	%f2, [%rd6];
	div.rn.f32 	%f3, %f1, %f2;
	add.s64 	%rd7, %rd3, %rd5;
	st.global.f32 	[%rd7], %f3;
	ret;

}
	// .globl	_Z11avgToColumnPfS_i
.visible .entry _Z11avgToColumnPfS_i(
	.param .u64 .ptr .align 1 _Z11avgToColumnPfS_i_param_0,
	.param .u64 .ptr .align 1 _Z11avgToColumnPfS_i_param_1,
	.param .u32 _Z11avgToColumnPfS_i_param_2
)
{
	.reg .pred 	%p<10>;
	.reg .b32 	%r<37>;
	.reg .b32 	%f<75>;
	.reg .b64 	%rd<16>;

	ld.param.u64 	%rd4, [_Z11avgToColumnPfS_i_param_0];
	ld.param.u64 	%rd5, [_Z11avgToColumnPfS_i_param_1];
	ld.param.u32 	%r23, [_Z11avgToColumnPfS_i_param_2];
	cvta.to.global.u64 	%rd1, %rd4;
	cvta.to.global.u64 	%rd6, %rd5;
	mov.u32 	%r24, %ctaid.x;
	mov.u32 	%r25, %ntid.x;
	mov.u32 	%r26, %tid.x;
	mad.lo.s32 	%r1, %r24, %r25, %r26;
	setp.gt.s32 	%p1, %r23, 0;
	mul.wide.s32 	%rd7, %r1, 4;
	add.s64 	%rd2, %rd6, %rd7;
	@%p1 bra 	$L__BB13_2;
	ld.global.f32 	%f74, [%rd2];
	bra.uni 	$L__BB13_14;
$L__BB13_2:
	mul.lo.s32 	%r2, %r23, %r1;
	ld.global.f32 	%f74, [%rd2];
	and.b32  	%r3, %r23, 15;
	setp.lt.u32 	%p2, %r23, 16;
	mov.b32 	%r33, 0;
	@%p2 bra 	$L__BB13_5;
	and.b32  	%r33, %r23, 2147483632;
	neg.s32 	%r31, %r33;
	add.s64 	%rd3, %rd1, 32;
	mov.u32 	%r30, %r2;
$L__BB13_4:
	.pragma "nounroll";
	mul.wide.s32 	%rd8, %r30, 4;
	add.s64 	%rd9, %rd3, %rd8;
	ld.global.f32 	%f13, [%rd9+-32];
	add.f32 	%f14, %f13, %f74;
	st.global.f32 	[%rd2], %f14;
	ld.global.f32 	%f15, [%rd9+-28];
	add.f32 	%f16, %f15, %f14;
	st.global.f32 	[%rd2], %f16;
	ld.global.f32 	%f17, [%rd9+-24];
	add.f32 	%f18, %f17, %f16;
	st.global.f32 	[%rd2], %f18;
	ld.global.f32 	%f19, [%rd9+-20];
	add.f32 	%f20, %f19, %f18;
	st.global.f32 	[%rd2], %f20;
	ld.global.f32 	%f21, [%rd9+-16];
	add.f32 	%f22, %f21, %f20;
	st.global.f32 	[%rd2], %f22;
	ld.global.f32 	%f23, [%rd9+-12];
	add.f32 	%f24, %f23, %f22;
	st.global.f32 	[%rd2], %f24;
	ld.global.f32 	%f25, [%rd9+-8];
	add.f32 	%f26, %f25, %f24;
	st.global.f32 	[%rd2], %f26;
	ld.global.f32 	%f27, [%rd9+-4];
	add.f32 	%f28, %f27, %f26;
	st.global.f32 	[%rd2], %f28;
	ld.global.f32 	%f29, [%rd9];
	add.f32 	%f30, %f29, %f28;
	st.global.f32 	[%rd2], %f30;
	ld.global.f32 	%f31, [%rd9+4];
	add.f32 	%f32, %f31, %f30;
	st.global.f32 	[%rd2], %f32;
	ld.global.f32 	%f33, [%rd9+8];
	add.f32 	%f34, %f33, %f32;
	st.global.f32 	[%rd2], %f34;
	ld.global.f32 	%f35, [%rd9+12];
	add.f32 	%f36, %f35, %f34;
	st.global.f32 	[%rd2], %f36;
	ld.global.f32 	%f37, [%rd9+16];
	add.f32 	%f38, %f37, %f36;
	st.global.f32 	[%rd2], %f38;
	ld.global.f32 	%f39, [%rd9+20];
	add.f32 	%f40, %f39, %f38;
	st.global.f32 	[%rd2], %f40;
	ld.global.f32 	%f41, [%rd9+24];
	add.f32 	%f42, %f41, %f40;
	st.global.f32 	[%rd2], %f42;
	ld.global.f32 	%f43, [%rd9+28];
	add.f32 	%f74, %f43, %f42;
	st.global.f32 	[%rd2], %f74;
	add.s32 	%r31, %r31, 16;
	add.s32 	%r30, %r30, 16;
	setp.ne.s32 	%p3, %r31, 0;
	@%p3 bra 	$L__BB13_4;
$L__BB13_5:
	setp.eq.s32 	%p4, %r3, 0;
	@%p4 bra 	$L__BB13_14;
	and.b32  	%r11, %r23, 7;
	setp.lt.u32 	%p5, %r3, 8;
	@%p5 bra 	$L__BB13_8;
	add.s32 	%r28, %r33, %r2;
	mul.wide.s32 	%rd10, %r28, 4;
	add.s64 	%rd11, %rd1, %rd10;
	ld.global.f32 	%f44, [%rd11];
	add.f32 	%f45, %f44, %f74;
	st.global.f32 	[%rd2], %f45;
	ld.global.f32 	%f46, [%rd11+4];
	add.f32 	%f47, %f46, %f45;
	st.global.f32 	[%rd2], %f47;
	ld.global.f32 	%f48, [%rd11+8];
	add.f32 	%f49, %f48, %f47;
	st.global.f32 	[%rd2], %f49;
	ld.global.f32 	%f50, [%rd11+12];
	add.f32 	%f51, %f50, %f49;
	st.global.f32 	[%rd2], %f51;
	ld.global.f32 	%f52, [%rd11+16];
	add.f32 	%f53, %f52, %f51;
	st.global.f32 	[%rd2], %f53;
	ld.global.f32 	%f54, [%rd11+20];
	add.f32 	%f55, %f54, %f53;
	st.global.f32 	[%rd2], %f55;
	ld.global.f32 	%f56, [%rd11+24];
	add.f32 	%f57, %f56, %f55;
	st.global.f32 	[%rd2], %f57;
	ld.global.f32 	%f58, [%rd11+28];
	add.f32 	%f74, %f58, %f57;
	st.global.f32 	[%rd2], %f74;
	add.s32 	%r33, %r33, 8;
$L__BB13_8:
	setp.eq.s32 	%p6, %r11, 0;
	@%p6 bra 	$L__BB13_14;
	and.b32  	%r14, %r23, 3;
	setp.lt.u32 	%p7, %r11, 4;
	@%p7 bra 	$L__BB13_11;
	add.s32 	%r29, %r33, %r2;
	mul.wide.s32 	%rd12, %r29, 4;
	add.s64 	%rd13, %rd1, %rd12;
	ld.global.f32 	%f59, [%rd13];
	add.f32 	%f60, %f59, %f74;
	st.global.f32 	[%rd2], %f60;
	ld.global.f32 	%f61, [%rd13+4];
	add.f32 	%f62, %f61, %f60;
	st.global.f32 	[%rd2], %f62;
	ld.global.f32 	%f63, [%rd13+8];
	add.f32 	%f64, %f63, %f62;
	st.global.f32 	[%rd2], %f64;
	ld.global.f32 	%f65, [%rd13+12];
	add.f32 	%f74, %f65, %f64;
	st.global.f32 	[%rd2], %f74;
	add.s32 	%r33, %r33, 4;
$L__BB13_11:
	setp.eq.s32 	%p8, %r14, 0;
	@%p8 bra 	$L__BB13_14;
	add.s32 	%r36, %r33, %r2;
	neg.s32 	%r35, %r14;
$L__BB13_13:
	.pragma "nounroll";
	mul.wide.s32 	%rd14, %r36, 4;
	add.s64 	%rd15, %rd1, %rd14;
	ld.global.f32 	%f66, [%rd15];
	add.f32 	%f74, %f66, %f74;
	st.global.f32 	[%rd2], %f74;
	add.s32 	%r36, %r36, 1;
	add.s32 	%r35, %r35, 1;
	setp.ne.s32 	%p9, %r35, 0;
	@%p9 bra 	$L__BB13_13;
$L__BB13_14:
	cvt.rn.f32.s32 	%f67, %r23;
	div.rn.f32 	%f68, %f74, %f67;
	st.global.f32 	[%rd2], %f68;
	ret;

}


// ===== COMPILED SASS (sm_100) =====

	.target	sm_100

	.elftype	@"ET_EXEC"


//--------------------- .note.nv.tkinfo           --------------------------
	.section	.note.nv.tkinfo,"",@"SHT_NOTE"
	.sectionflags	@"SHF_NOTE_NV_TKINFO"
	.tkinfo
        /*0018*/ 	.word	0x00000002
        /*0030*/ 	.string	""
        /*0030*/ 	.string	"ptxas"
        /*0030*/ 	.string	"Cuda compilation tools, release 13.0, V13.0.88"
        /*0030*/ 	.string	"Build cuda_13.0.r13.0/compiler.36424714_0"
        /*0030*/ 	.string	"-arch sm_100 -m 64 "



//--------------------- .note.nv.cuinfo           --------------------------
	.section	.note.nv.cuinfo,"",@"SHT_NOTE"
	.sectionflags	@"SHF_NOTE_NV_CUINFO"
        /*0018*/ 	.short	0x0002
        /*001a*/ 	.short	0x0064
        /*001c*/ 	.short	0x0082
	.zero		2


//--------------------- .nv.info                  --------------------------
	.section	.nv.info,"",@"SHT_CUDA_INFO"
	.align	4


	//----- nvinfo : EIATTR_REGCOUNT
	.align		4
        /*0000*/ 	.byte	0x04, 0x2f
        /*0002*/ 	.short	(.L_10 - .L_9)
	.align		4
.L_9:
        /*0004*/ 	.word	index@(_Z4fillPff)
        /*0008*/ 	.word	0x0000000a


	//----- nvinfo : EIATTR_FRAME_SIZE
	.align		4
.L_10:
        /*000c*/ 	.byte	0x04, 0x11
        /*000e*/ 	.short	(.L_12 - .L_11)
	.align		4
.L_11:
        /*0010*/ 	.word	index@(_Z4fillPff)
        /*0014*/ 	.word	0x00000000


	//----- nvinfo : EIATTR_REGCOUNT
	.align		4
.L_12:
        /*0018*/ 	.byte	0x04, 0x2f
        /*001a*/ 	.short	(.L_14 - .L_13)
	.align		4
.L_13:
        /*001c*/ 	.word	index@(_Z8diagfillPfif)
        /*0020*/ 	.word	0x0000000a


	//----- nvinfo : EIATTR_FRAME_SIZE
	.align		4
.L_14:
        /*0024*/ 	.byte	0x04, 0x11
        /*0026*/ 	.short	(.L_16 - .L_15)
	.align		4
.L_15:
        /*0028*/ 	.word	index@(_Z8diagfillPfif)
        /*002c*/ 	.word	0x00000000


	//----- nvinfo : EIATTR_REGCOUNT
	.align		4
.L_16:
        /*0030*/ 	.byte	0x04, 0x2f
        /*0032*/ 	.short	(.L_18 - .L_17)
	.align		4
.L_17:
        /*0034*/ 	.word	index@(_Z9matrixAddPfS_S_)
        /*0038*/ 	.word	0x0000000c


	//----- nvinfo : EIATTR_FRAME_SIZE
	.align		4
.L_18:
        /*003c*/ 	.byte	0x04, 0x11
        /*003e*/ 	.short	(.L_20 - .L_19)
	.align		4
.L_19:
        /*0040*/ 	.word	index@(_Z9matrixAddPfS_S_)
        /*0044*/ 	.word	0x00000000


	//----- nvinfo : EIATTR_REGCOUNT
	.align		4
.L_20:
        /*0048*/ 	.byte	0x04, 0x2f
        /*004a*/ 	.short	(.L_22 - .L_21)
	.align		4
.L_21:
        /*004c*/ 	.word	index@(_Z9matrixSubPfS_S_)
        /*0050*/ 	.word	0x0000000c


	//----- nvinfo : EIATTR_FRAME_SIZE
	.align		4
.L_22:
        /*0054*/ 	.byte	0x04, 0x11
        /*0056*/ 	.short	(.L_24 - .L_23)
	.align		4
.L_23:
        /*0058*/ 	.word	index@(_Z9matrixSubPfS_S_)
        /*005c*/ 	.word	0x00000000


	//----- nvinfo : EIATTR_REGCOUNT
	.align		4
.L_24:
        /*0060*/ 	.byte	0x04, 0x2f
        /*0062*/ 	.short	(.L_26 - .L_25)
	.align		4
.L_25:
        /*0064*/ 	.word	index@(_Z9matrixDotPfS_S_ii)
        /*0068*/ 	.word	0x0000001c


	//----- nvinfo : EIATTR_FRAME_SIZE
	.align		4
.L_26:
        /*006c*/ 	.byte	0x04, 0x11
        /*006e*/ 	.short	(.L_28 - .L_27)
	.align		4
.L_27:
        /*0070*/ 	.word	index@(_Z9matrixDotPfS_S_ii)
        /*0074*/ 	.word	0x00000000


	//----- nvinfo : EIATTR_REGCOUNT
	.align		4
.L_28:
        /*0078*/ 	.byte	0x04, 0x2f
        /*007a*/ 	.short	(.L_30 - .L_29)
	.align		4
.L_29:
        /*007c*/ 	.word	index@(_Z16matrixScalarMultPffS_)
        /*0080*/ 	.word	0x0000000a


	//----- nvinfo : EIATTR_FRAME_SIZE
	.align		4
.L_30:
        /*0084*/ 	.byte	0x04, 0x11
        /*0086*/ 	.short	(.L_32 - .L_31)
	.align		4
.L_31:
        /*0088*/ 	.word	index@(_Z16matrixScalarMultPffS_)
        /*008c*/ 	.word	0x00000000


	//----- nvinfo : EIATTR_REGCOUNT
	.align		4
.L_32:
        /*0090*/ 	.byte	0x04, 0x2f
        /*0092*/ 	.short	(.L_34 - .L_33)
	.align		4
.L_33:
        /*0094*/ 	.word	index@(_Z15matrixScalarDivPffS_)
        /*0098*/ 	.word	0x00000010


	//----- nvinfo : EIATTR_FRAME_SIZE
	.align		4
.L_34:
        /*009c*/ 	.byte	0x04, 0x11
        /*009e*/ 	.short	(.L_36 - .L_35)
	.align		4
.L_35:
        /*00a0*/ 	.word	index@($__internal_2_$__cuda_sm3x_div_rn_noftz_f32_slowpath)
        /*00a4*/ 	.word	0x00000000


	//----- nvinfo : EIATTR_FRAME_SIZE
	.align		4
.L_36:
        /*00a8*/ 	.byte	0x04, 0x11
        /*00aa*/ 	.short	(.L_38 - .L_37)
	.align		4
.L_37:
        /*00ac*/ 	.word	index@(_Z15matrixScalarDivPffS_)
        /*00b0*/ 	.word	0x00000000


	//----- nvinfo : EIATTR_REGCOUNT
	.align		4
.L_38:
        /*00b4*/ 	.byte	0x04, 0x2f
        /*00b6*/ 	.short	(.L_40 - .L_39)
	.align		4
.L_39:
        /*00b8*/ 	.word	index@(_Z15matrixTransposePfS_ii)
        /*00bc*/ 	.word	0x00000010


	//----- nvinfo : EIATTR_FRAME_SIZE
	.align		4
.L_40:
        /*00c0*/ 	.byte	0x04, 0x11
        /*00c2*/ 	.short	(.L_42 - .L_41)
	.align		4
.L_41:
        /*00c4*/ 	.word	index@(_Z15matrixTransposePfS_ii)
        /*00c8*/ 	.word	0x00000000


	//----- nvinfo : EIATTR_REGCOUNT
	.align		4
.L_42:
        /*00cc*/ 	.byte	0x04, 0x2f
        /*00ce*/ 	.short	(.L_44 - .L_43)
	.align		4
.L_43:
        /*00d0*/ 	.word	index@(_Z10matrixRELUPfS_)
        /*00d4*/ 	.word	0x0000000a


	//----- nvinfo : EIATTR_FRAME_SIZE
	.align		4
.L_44:
        /*00d8*/ 	.byte	0x04, 0x11
        /*00da*/ 	.short	(.L_46 - .L_45)
	.align		4
.L_45:
        /*00dc*/ 	.word	index@(_Z10matrixRELUPfS_)
        /*00e0*/ 	.word	0x00000000


	//----- nvinfo : EIATTR_REGCOUNT
	.align		4
.L_46:
        /*00e4*/ 	.byte	0x04, 0x2f
        /*00e6*/ 	.short	(.L_48 - .L_47)
	.align		4
.L_47:
        /*00e8*/ 	.word	index@(_Z9matrixExpPfS_)
        /*00ec*/ 	.word	0x0000000c


	//----- nvinfo : EIATTR_FRAME_SIZE
	.align		4
.L_48:
        /*00f0*/ 	.byte	0x04, 0x11
        /*00f2*/ 	.short	(.L_50 - .L_49)
	.align		4
.L_49:
        /*00f4*/ 	.word	index@(_Z9matrixExpPfS_)
        /*00f8*/ 	.word	0x00000000


	//----- nvinfo : EIATTR_REGCOUNT
	.align		4
.L_50:
        /*00fc*/ 	.byte	0x04, 0x2f
        /*00fe*/ 	.short	(.L_52 - .L_51)
	.align		4
.L_51:
        /*0100*/ 	.word	index@(_Z9matrixHadPfS_S_)
        /*0104*/ 	.word	0x0000000c


	//----- nvinfo : EIATTR_FRAME_SIZE
	.align		4
.L_52:
        /*0108*/ 	.byte	0x04, 0x11
        /*010a*/ 	.short	(.L_54 - .L_53)
	.align		4
.L_53:
        /*010c*/ 	.word	index@(_Z9matrixHadPfS_S_)
        /*0110*/ 	.word	0x00000000


	//----- nvinfo : EIATTR_REGCOUNT
	.align		4
.L_54:
        /*0114*/ 	.byte	0x04, 0x2f
        /*0116*/ 	.short	(.L_56 - .L_55)
	.align		4
.L_55:
        /*0118*/ 	.word	index@(_Z8gradRELUPfS_S_)
        /*011c*/ 	.word	0x0000000a


	//----- nvinfo : EIATTR_FRAME_SIZE
	.align		4
.L_56:
        /*0120*/ 	.byte	0x04, 0x11
        /*0122*/ 	.short	(.L_58 - .L_57)
	.align		4
.L_57:
        /*0124*/ 	.word	index@(_Z8gradRELUPfS_S_)
        /*0128*/ 	.word	0x00000000


	//----- nvinfo : EIATTR_REGCOUNT
	.align		4
.L_58:
        /*012c*/ 	.byte	0x04, 0x2f
        /*012e*/ 	.short	(.L_60 - .L_59)
	.align		4
.L_59:
        /*0130*/ 	.word	index@(_Z22matrixScalarReciprocalfPfS_)
        /*0134*/ 	.word	0x00000010


	//----- nvinfo : EIATTR_FRAME_SIZE
	.align		4
.L_60:
        /*0138*/ 	.byte	0x04, 0x11
        /*013a*/ 	.short	(.L_62 - .L_61)
	.align		4
.L_61:
        /*013c*/ 	.word	index@($__internal_1_$__cuda_sm3x_div_rn_noftz_f32_slowpath)
        /*0140*/ 	.word	0x00000000


	//----- nvinfo : EIATTR_FRAME_SIZE
	.align		4
.L_62:
        /*0144*/ 	.byte	0x04, 0x11
        /*0146*/ 	.short	(.L_64 - .L_63)
	.align		4
.L_63:
        /*0148*/ 	.word	index@(_Z22matrixScalarReciprocalfPfS_)
        /*014c*/ 	.word	0x00000000


	//----- nvinfo : EIATTR_REGCOUNT
	.align		4
.L_64:
        /*0150*/ 	.byte	0x04, 0x2f
        /*0152*/ 	.short	(.L_66 - .L_65)
	.align		4
.L_65:
        /*0154*/ 	.word	index@(_Z11avgToColumnPfS_i)
        /*0158*/ 	.word	0x00000012


	//----- nvinfo : EIATTR_FRAME_SIZE
	.align		4
.L_66:
        /*015c*/ 	.byte	0x04, 0x11
        /*015e*/ 	.short	(.L_68 - .L_67)
	.align		4
.L_67:
        /*0160*/ 	.word	index@($__internal_0_$__cuda_sm3x_div_rn_noftz_f32_slowpath)
        /*0164*/ 	.word	0x00000000


	//----- nvinfo : EIATTR_FRAME_SIZE
	.align		4
.L_68:
        /*0168*/ 	.byte	0x04, 0x11
        /*016a*/ 	.short	(.L_70 - .L_69)
	.align		4
.L_69:
        /*016c*/ 	.word	index@(_Z11avgToColumnPfS_i)
        /*0170*/ 	.word	0x00000000


	//----- nvinfo : EIATTR_MIN_STACK_SIZE
	.align		4
.L_70:
        /*0174*/ 	.byte	0x04, 0x12
        /*0176*/ 	.short	(.L_72 - .L_71)
	.align		4
.L_71:
        /*0178*/ 	.word	index@(_Z11avgToColumnPfS_i)
        /*017c*/ 	.word	0x00000000


	//----- nvinfo : EIATTR_MIN_STACK_SIZE
	.align		4
.L_72:
        /*0180*/ 	.byte	0x04, 0x12
        /*0182*/ 	.short	(.L_74 - .L_73)
	.align		4
.L_73:
        /*0184*/ 	.word	index@(_Z22matrixScalarReciprocalfPfS_)
        /*0188*/ 	.word	0x00000000


	//----- nvinfo : EIATTR_MIN_STACK_SIZE
	.align		4
.L_74:
        /*018c*/ 	.byte	0x04, 0x12
        /*018e*/ 	.short	(.L_76 - .L_75)
	.align		4
.L_75:
        /*0190*/ 	.word	index@(_Z8gradRELUPfS_S_)
        /*0194*/ 	.word	0x00000000


	//----- nvinfo : EIATTR_MIN_STACK_SIZE
	.align		4
.L_76:
        /*0198*/ 	.byte	0x04, 0x12
        /*019a*/ 	.short	(.L_78 - .L_77)
	.align		4
.L_77:
        /*019c*/ 	.word	index@(_Z9matrixHadPfS_S_)
        /*01a0*/ 	.word	0x00000000


	//----- nvinfo : EIATTR_MIN_STACK_SIZE
	.align		4
.L_78:
        /*01a4*/ 	.byte	0x04, 0x12
        /*01a6*/ 	.short	(.L_80 - .L_79)
	.align		4
.L_79:
        /*01a8*/ 	.word	index@(_Z9matrixExpPfS_)
        /*01ac*/ 	.word	0x00000000


	//----- nvinfo : EIATTR_MIN_STACK_SIZE
	.align		4
.L_80:
        /*01b0*/ 	.byte	0x04, 0x12
        /*01b2*/ 	.short	(.L_82 - .L_81)
	.align		4
.L_81:
        /*01b4*/ 	.word	index@(_Z10matrixRELUPfS_)
        /*01b8*/ 	.word	0x00000000


	//----- nvinfo : EIATTR_MIN_STACK_SIZE
	.align		4
.L_82:
        /*01bc*/ 	.byte	0x04, 0x12
        /*01be*/ 	.short	(.L_84 - .L_83)
	.align		4
.L_83:
        /*01c0*/ 	.word	index@(_Z15matrixTransposePfS_ii)
        /*01c4*/ 	.word	0x00000000


	//----- nvinfo : EIATTR_MIN_STACK_SIZE
	.align		4
.L_84:
        /*01c8*/ 	.byte	0x04, 0x12
        /*01ca*/ 	.short	(.L_86 - .L_85)
	.align		4
.L_85:
        /*01cc*/ 	.word	index@(_Z15matrixScalarDivPffS_)
        /*01d0*/ 	.word	0x00000000


	//----- nvinfo : EIATTR_MIN_STACK_SIZE
	.align		4
.L_86:
        /*01d4*/ 	.byte	0x04, 0x12
        /*01d6*/ 	.short	(.L_88 - .L_87)
	.align		4
.L_87:
        /*01d8*/ 	.word	index@(_Z16matrixScalarMultPffS_)
        /*01dc*/ 	.word	0x00000000


	//----- nvinfo : EIATTR_MIN_STACK_SIZE
	.align		4
.L_88:
        /*01e0*/ 	.byte	0x04, 0x12
        /*01e2*/ 	.short	(.L_90 - .L_89)
	.align		4
.L_89:
        /*01e4*/ 	.word	index@(_Z9matrixDotPfS_S_ii)
        /*01e8*/ 	.word	0x00000000


	//----- nvinfo : EIATTR_MIN_STACK_SIZE
	.align		4
.L_90:
        /*01ec*/ 	.byte	0x04, 0x12
        /*01ee*/ 	.short	(.L_92 - .L_91)
	.align		4
.L_91:
        /*01f0*/ 	.word	index@(_Z9matrixSubPfS_S_)
        /*01f4*/ 	.word	0x00000000


	//----- nvinfo : EIATTR_MIN_STACK_SIZE
	.align		4
.L_92:
        /*01f8*/ 	.byte	0x04, 0x12
        /*01fa*/ 	.short	(.L_94 - .L_93)
	.align		4
.L_93:
        /*01fc*/ 	.word	index@(_Z9matrixAddPfS_S_)
        /*0200*/ 	.word	0x00000000


	//----- nvinfo : EIATTR_MIN_STACK_SIZE
	.align		4
.L_94:
        /*0204*/ 	.byte	0x04, 0x12
        /*0206*/ 	.short	(.L_96 - .L_95)
	.align		4
.L_95:
        /*0208*/ 	.word	index@(_Z8diagfillPfif)
        /*020c*/ 	.word	0x00000000


	//----- nvinfo : EIATTR_MIN_STACK_SIZE
	.align		4
.L_96:
        /*0210*/ 	.byte	0x04, 0x12
        /*0212*/ 	.short	(.L_98 - .L_97)
	.align		4
.L_97:
        /*0214*/ 	.word	index@(_Z4fillPff)
        /*0218*/ 	.word	0x00000000
.L_98:


//--------------------- .nv.compat                --------------------------
	.section	.nv.compat,"",@"SHT_CUDA_COMPAT_INFO"
	.align	4
        /*0000*/ 	.byte	0x02, 0x09, 0x00, 0x00, 0x02, 0x02, 0x01, 0x00, 0x02, 0x05, 0x05, 0x00, 0x03, 0x07, 0x01, 0x01
        /*0010*/ 	.byte	0x02, 0x03, 0x00, 0x00, 0x02, 0x06, 0x01, 0x00, 0x04, 0x0b, 0x08, 0x00, 0x01, 0x00, 0x00, 0x00
        /*0020*/ 	.byte	0x00, 0x00, 0x00, 0x00


//--------------------- .nv.info._Z11avgToColumnPfS_i --------------------------
	.section	.nv.info._Z11avgToColumnPfS_i,"",@"SHT_CUDA_INFO"
	.sectionflags	@""
	.align	4


	//----- nvinfo : EIATTR_CUDA_API_VERSION
	.align		4
        /*0000*/ 	.byte	0x04, 0x37
        /*0002*/ 	.short	(.L_100 - .L_99)
.L_99:
        /*0004*/ 	.word	0x00000082


	//----- nvinfo : EIATTR_KPARAM_INFO
	.align		4
.L_100:
        /*0008*/ 	.byte	0x04, 0x17
        /*000a*/ 	.short	(.L_102 - .L_101)
.L_101:
        /*000c*/ 	.word	0x00000000
        /*0010*/ 	.short	0x0002
        /*0012*/ 	.short	0x0010
        /*0014*/ 	.byte	0x00, 0xf0, 0x11, 0x00


	//----- nvinfo : EIATTR_KPARAM_INFO
	.align		4
.L_102:
        /*0018*/ 	.byte	0x04, 0x17
        /*001a*/ 	.short	(.L_104 - .L_103)
.L_103:
        /*001c*/ 	.word	0x00000000
        /*0020*/ 	.short	0x0001
        /*0022*/ 	.short	0x0008
        /*0024*/ 	.byte	0x00, 0xf5, 0x21, 0x00


	//----- nvinfo : EIATTR_KPARAM_INFO
	.align		4
.L_104:
        /*0028*/ 	.byte	0x04, 0x17
        /*002a*/ 	.short	(.L_106 - .L_105)
.L_105:
        /*002c*/ 	.word	0x00000000
        /*0030*/ 	.short	0x0000
        /*0032*/ 	.short	0x0000
        /*0034*/ 	.byte	0x00, 0xf5, 0x21, 0x00


	//----- nvinfo : EIATTR_SPARSE_MMA_MASK
	.align		4
.L_106:
        /*0038*/ 	.byte	0x03, 0x50
        /*003a*/ 	.short	0x0000


	//----- nvinfo : EIATTR_MAXREG_COUNT
	.align		4
        /*003c*/ 	.byte	0x03, 0x1b
        /*003e*/ 	.short	0x00ff


	//----- nvinfo : EIATTR_MERCURY_ISA_VERSION
	.align		4
        /*0040*/ 	.byte	0x03, 0x5f
        /*0042*/ 	.short	0x0101


	//----- nvinfo : EIATTR_VRC_CTA_INIT_COUNT
	.align		4
        /*0044*/ 	.byte	0x02, 0x4a
	.zero		1
	.zero		1


	//----- nvinfo : EIATTR_EXIT_INSTR_OFFSETS
	.align		4
        /*0048*/ 	.byte	0x04, 0x1c
        /*004a*/ 	.short	(.L_108 - .L_107)


	//   ....[0]....
.L_107:
        /*004c*/ 	.word	0x00000a30


	//----- nvinfo : EIATTR_CRS_STACK_SIZE
	.align		4
.L_108:
        /*0050*/ 	.byte	0x04, 0x1e
        /*0052*/ 	.short	(.L_110 - .L_109)
.L_109:
        /*0054*/ 	.word	0x00000000


	//----- nvinfo : EIATTR_CBANK_PARAM_SIZE
	.align		4
.L_110:
        /*0058*/ 	.byte	0x03, 0x19
        /*005a*/ 	.short	0x0014


	//----- nvinfo : EIATTR_PARAM_CBANK
	.align		4
        /*005c*/ 	.byte	0x04, 0x0a
        /*005e*/ 	.short	(.L_112 - .L_111)
	.align		4
.L_111:
        /*0060*/ 	.word	index@(.nv.constant0._Z11avgToColumnPfS_i)
        /*0064*/ 	.short	0x0380
        /*0066*/ 	.short	0x0014


	//----- nvinfo : EIATTR_SW_WAR
	.align		4
.L_112:
        /*0068*/ 	.byte	0x04, 0x36
        /*006a*/ 	.short	(.L_114 - .L_113)
.L_113:
        /*006c*/ 	.word	0x00000008
.L_114:


//--------------------- .nv.info._Z22matrixScalarReciprocalfPfS_ --------------------------
	.section	.nv.info._Z22matrixScalarReciprocalfPfS_,"",@"SHT_CUDA_INFO"
	.sectionflags	@""
	.align	4


	//----- nvinfo : EIATTR_CUDA_API_VERSION
	.align		4
        /*0000*/ 	.byte	0x04, 0x37
        /*0002*/ 	.short	(.L_116 - .L_115)
.L_115:
        /*0004*/ 	.word	0x00000082


	//----- nvinfo : EIATTR_KPARAM_INFO
	.align		4
.L_116:
        /*0008*/ 	.byte	0x04, 0x17
        /*000a*/ 	.short	(.L_118 - .L_117)
.L_117:
        /*000c*/ 	.word	0x00000000
        /*0010*/ 	.short	0x0002
        /*0012*/ 	.short	0x0010
        /*0014*/ 	.byte	0x00, 0xf5, 0x21, 0x00


	//----- nvinfo : EIATTR_KPARAM_INFO
	.align		4
.L_118:
        /*0018*/ 	.byte	0x04, 0x17
        /*001a*/ 	.short	(.L_120 - .L_119)
.L_119:
        /*001c*/ 	.word	0x00000000
        /*0020*/ 	.short	0x0001
        /*0022*/ 	.short	0x0008
        /*0024*/ 	.byte	0x00, 0xf5, 0x21, 0x00


	//----- nvinfo : EIATTR_KPARAM_INFO
	.align		4
.L_120:
        /*0028*/ 	.byte	0x04, 0x17
        /*002a*/ 	.short	(.L_122 - .L_121)
.L_121:
        /*002c*/ 	.word	0x00000000
        /*0030*/ 	.short	0x0000
        /*0032*/ 	.short	0x0000
        /*0034*/ 	.byte	0x00, 0xf0, 0x11, 0x00


	//----- nvinfo : EIATTR_SPARSE_MMA_MASK
	.align		4
.L_122:
        /*0038*/ 	.byte	0x03, 0x50
        /*003a*/ 	.short	0x0000


	//----- nvinfo : EIATTR_MAXREG_COUNT
	.align		4
        /*003c*/ 	.byte	0x03, 0x1b
        /*003e*/ 	.short	0x00ff


	//----- nvinfo : EIATTR_MERCURY_ISA_VERSION
	.align		4
        /*0040*/ 	.byte	0x03, 0x5f
        /*0042*/ 	.short	0x0101


	//----- nvinfo : EIATTR_VRC_CTA_INIT_COUNT
	.align		4
        /*0044*/ 	.byte	0x02, 0x4a
	.zero		1
	.zero		1


	//----- nvinfo : EIATTR_EXIT_INSTR_OFFSETS
	.align		4
        /*0048*/ 	.byte	0x04, 0x1c
        /*004a*/ 	.short	(.L_124 - .L_123)


	//   ....[0]....
.L_123:
        /*004c*/ 	.word	0x000001b0


	//----- nvinfo : EIATTR_CRS_STACK_SIZE
	.align		4
.L_124:
        /*0050*/ 	.byte	0x04, 0x1e
        /*0052*/ 	.short	(.L_126 - .L_125)
.L_125:
        /*0054*/ 	.word	0x00000000


	//----- nvinfo : EIATTR_CBANK_PARAM_SIZE
	.align		4
.L_126:
        /*0058*/ 	.byte	0x03, 0x19
        /*005a*/ 	.short	0x0018


	//----- nvinfo : EIATTR_PARAM_CBANK
	.align		4
        /*005c*/ 	.byte	0x04, 0x0a
        /*005e*/ 	.short	(.L_128 - .L_127)
	.align		4
.L_127:
        /*0060*/ 	.word	index@(.nv.constant0._Z22matrixScalarReciprocalfPfS_)
        /*0064*/ 	.short	0x0380
        /*0066*/ 	.short	0x0018


	//----- nvinfo : EIATTR_SW_WAR
	.align		4
.L_128:
        /*0068*/ 	.byte	0x04, 0x36
        /*006a*/ 	.short	(.L_130 - .L_129)
.L_129:
        /*006c*/ 	.word	0x00000008
.L_130:


//--------------------- .nv.info._Z8gradRELUPfS_S_ --------------------------
	.section	.nv.info._Z8gradRELUPfS_S_,"",@"SHT_CUDA_INFO"
	.sectionflags	@""
	.align	4


	//----- nvinfo : EIATTR_CUDA_API_VERSION
	.align		4
        /*0000*/ 	.byte	0x04, 0x37
        /*0002*/ 	.short	(.L_132 - .L_131)
.L_131:
        /*0004*/ 	.word	0x00000082


	//----- nvinfo : EIATTR_KPARAM_INFO
	.align		4
.L_132:
        /*0008*/ 	.byte	0x04, 0x17
        /*000a*/ 	.short	(.L_134 - .L_133)
.L_133:
        /*000c*/ 	.word	0x00000000
        /*0010*/ 	.short	0x0002
        /*0012*/ 	.short	0x0010
        /*0014*/ 	.byte	0x00, 0xf5, 0x21, 0x00


	//----- nvinfo : EIATTR_KPARAM_INFO
	.align		4
.L_134:
        /*0018*/ 	.byte	0x04, 0x17
        /*001a*/ 	.short	(.L_136 - .L_135)
.L_135:
        /*001c*/ 	.word	0x00000000
        /*0020*/ 	.short	0x0001
        /*0022*/ 	.short	0x0008
        /*0024*/ 	.byte	0x00, 0xf5, 0x21, 0x00


	//----- nvinfo : EIATTR_KPARAM_INFO
	.align		4
.L_136:
        /*0028*/ 	.byte	0x04, 0x17
        /*002a*/ 	.short	(.L_138 - .L_137)
.L_137:
        /*002c*/ 	.word	0x00000000
        /*0030*/ 	.short	0x0000
        /*0032*/ 	.short	0x0000
        /*0034*/ 	.byte	0x00, 0xf5, 0x21, 0x00


	//----- nvinfo : EIATTR_SPARSE_MMA_MASK
	.align		4
.L_138:
        /*0038*/ 	.byte	0x03, 0x50
        /*003a*/ 	.short	0x0000


	//----- nvinfo : EIATTR_MAXREG_COUNT
	.align		4
        /*003c*/ 	.byte	0x03, 0x1b
        /*003e*/ 	.short	0x00ff


	//----- nvinfo : EIATTR_MERCURY_ISA_VERSION
	.align		4
        /*0040*/ 	.byte	0x03, 0x5f
        /*0042*/ 	.short	0x0101


	//----- nvinfo : EIATTR_VRC_CTA_INIT_COUNT
	.align		4
        /*0044*/ 	.byte	0x02, 0x4a
	.zero		1
	.zero		1


	//----- nvinfo : EIATTR_EXIT_INSTR_OFFSETS
	.align		4
        /*0048*/ 	.byte	0x04, 0x1c
        /*004a*/ 	.short	(.L_140 - .L_139)


	//   ....[0]....
.L_139:
        /*004c*/ 	.word	0x000000a0


	//   ....[1]....
        /*0050*/ 	.word	0x00000130


	//----- nvinfo : EIATTR_CBANK_PARAM_SIZE
	.align		4
.L_140:
        /*0054*/ 	.byte	0x03, 0x19
        /*0056*/ 	.short	0x0018


	//----- nvinfo : EIATTR_PARAM_CBANK
	.align		4
        /*0058*/ 	.byte	0x04, 0x0a
        /*005a*/ 	.short	(.L_142 - .L_141)
	.align		4
.L_141:
        /*005c*/ 	.word	index@(.nv.constant0._Z8gradRELUPfS_S_)
        /*0060*/ 	.short	0x0380
        /*0062*/ 	.short	0x0018


	//----- nvinfo : EIATTR_SW_WAR
	.align		4
.L_142:
        /*0064*/ 	.byte	0x04, 0x36
        /*0066*/ 	.short	(.L_144 - .L_143)
.L_143:
        /*0068*/ 	.word	0x00000008
.L_144:


//--------------------- .nv.info._Z9matrixHadPfS_S_ --------------------------
	.section	.nv.info._Z9matrixHadPfS_S_,"",@"SHT_CUDA_INFO"
	.sectionflags	@""
	.align	4


	//----- nvinfo : EIATTR_CUDA_API_VERSION
	.align		4
        /*0000*/ 	.byte	0x04, 0x37
        /*0002*/ 	.short	(.L_146 - .L_145)
.L_145:
        /*0004*/ 	.word	0x00000082


	//----- nvinfo : EIATTR_KPARAM_INFO
	.align		4
.L_146:
        /*0008*/ 	.byte	0x04, 0x17
        /*000a*/ 	.short	(.L_148 - .L_147)
.L_147:
        /*000c*/ 	.word	0x00000000
        /*0010*/ 	.short	0x0002
        /*0012*/ 	.short	0x0010
        /*0014*/ 	.byte	0x00, 0xf5, 0x21, 0x00


	//----- nvinfo : EIATTR_KPARAM_INFO
	.align		4
.L_148:
        /*0018*/ 	.byte	0x04, 0x17
        /*001a*/ 	.short	(.L_150 - .L_149)
.L_149:
        /*001c*/ 	.word	0x00000000
        /*0020*/ 	.short	0x0001
        /*0022*/ 	.short	0x0008
        /*0024*/ 	.byte	0x00, 0xf5, 0x21, 0x00


	//----- nvinfo : EIATTR_KPARAM_INFO
	.align		4
.L_150:
        /*0028*/ 	.byte	0x04, 0x17
        /*002a*/ 	.short	(.L_152 - .L_151)
.L_151:
        /*002c*/ 	.word	0x00000000
        /*0030*/ 	.short	0x0000
        /*0032*/ 	.short	0x0000
        /*0034*/ 	.byte	0x00, 0xf5, 0x21, 0x00


	//----- nvinfo : EIATTR_SPARSE_MMA_MASK
	.align		4
.L_152:
        /*0038*/ 	.byte	0x03, 0x50
        /*003a*/ 	.short	0x0000


	//----- nvinfo : EIATTR_MAXREG_COUNT
	.align		4
        /*003c*/ 	.byte	0x03, 0x1b
        /*003e*/ 	.short	0x00ff


	//----- nvinfo : EIATTR_MERCURY_ISA_VERSION
	.align		4
        /*0040*/ 	.byte	0x03, 0x5f
        /*0042*/ 	.short	0x0101


	//----- nvinfo : EIATTR_VRC_CTA_INIT_COUNT
	.align		4
        /*0044*/ 	.byte	0x02, 0x4a
	.zero		1
	.zero		1


	//----- nvinfo : EIATTR_EXIT_INSTR_OFFSETS
	.align		4
        /*0048*/ 	.byte	0x04, 0x1c
        /*004a*/ 	.short	(.L_154 - .L_153)


	//   ....[0]....
.L_153:
        /*004c*/ 	.word	0x00000100


	//----- nvinfo : EIATTR_CBANK_PARAM_SIZE
	.align		4
.L_154:
        /*0050*/ 	.byte	0x03, 0x19
        /*0052*/ 	.short	0x0018


	//----- nvinfo : EIATTR_PARAM_CBANK
	.align		4
        /*0054*/ 	.byte	0x04, 0x0a
        /*0056*/ 	.short	(.L_156 - .L_155)
	.align		4
.L_155:
        /*0058*/ 	.word	index@(.nv.constant0._Z9matrixHadPfS_S_)
        /*005c*/ 	.short	0x0380
        /*005e*/ 	.short	0x0018


	//----- nvinfo : EIATTR_SW_WAR
	.align		4
.L_156:
        /*0060*/ 	.byte	0x04, 0x36
        /*0062*/ 	.short	(.L_158 - .L_157)
.L_157:
        /*0064*/ 	.word	0x00000008
.L_158:


//--------------------- .nv.info._Z9matrixExpPfS_ --------------------------
	.section	.nv.info._Z9matrixExpPfS_,"",@"SHT_CUDA_INFO"
	.sectionflags	@""
	.align	4


	//----- nvinfo : EIATTR_CUDA_API_VERSION
	.align		4
        /*0000*/ 	.byte	0x04, 0x37
        /*0002*/ 	.short	(.L_160 - .L_159)
.L_159:
        /*0004*/ 	.word	0x00000082


	//----- nvinfo : EIATTR_KPARAM_INFO
	.align		4
.L_160:
        /*0008*/ 	.byte	0x04, 0x17
        /*000a*/ 	.short	(.L_162 - .L_161)
.L_161:
        /*000c*/ 	.word	0x00000000
        /*0010*/ 	.short	0x0001
        /*0012*/ 	.short	0x0008
        /*0014*/ 	.byte	0x00, 0xf5, 0x21, 0x00


	//----- nvinfo : EIATTR_KPARAM_INFO
	.align		4
.L_162:
        /*0018*/ 	.byte	0x04, 0x17
        /*001a*/ 	.short	(.L_164 - .L_163)
.L_163:
        /*001c*/ 	.word	0x00000000
        /*0020*/ 	.short	0x0000
        /*0022*/ 	.short	0x0000
        /*0024*/ 	.byte	0x00, 0xf5, 0x21, 0x00


	//----- nvinfo : EIATTR_SPARSE_MMA_MASK
	.align		4
.L_164:
        /*0028*/ 	.byte	0x03, 0x50
        /*002a*/ 	.short	0x0000


	//----- nvinfo : EIATTR_MAXREG_COUNT
	.align		4
        /*002c*/ 	.byte	0x03, 0x1b
        /*002e*/ 	.short	0x00ff


	//----- nvinfo : EIATTR_MERCURY_ISA_VERSION
	.align		4
        /*0030*/ 	.byte	0x03, 0x5f
        /*0032*/ 	.short	0x0101


	//----- nvinfo : EIATTR_VRC_CTA_INIT_COUNT
	.align		4
        /*0034*/ 	.byte	0x02, 0x4a
	.zero		1
	.zero		1


	//----- nvinfo : EIATTR_EXIT_INSTR_OFFSETS
	.align		4
        /*0038*/ 	.byte	0x04, 0x1c
        /*003a*/ 	.short	(.L_166 - .L_165)


	//   ....[0]....
.L_165:
        /*003c*/ 	.word	0x00000160


	//----- nvinfo : EIATTR_CBANK_PARAM_SIZE
	.align		4
.L_166:
        /*0040*/ 	.byte	0x03, 0x19
        /*0042*/ 	.short	0x0010


	//----- nvinfo : EIATTR_PARAM_CBANK
	.align		4
        /*0044*/ 	.byte	0x04, 0x0a
        /*0046*/ 	.short	(.L_168 - .L_167)
	.align		4
.L_167:
        /*0048*/ 	.word	index@(.nv.constant0._Z9matrixExpPfS_)
        /*004c*/ 	.short	0x0380
        /*004e*/ 	.short	0x0010


	//----- nvinfo : EIATTR_SW_WAR
	.align		4
.L_168:
        /*0050*/ 	.byte	0x04, 0x36
        /*0052*/ 	.short	(.L_170 - .L_169)
.L_169:
        /*0054*/ 	.word	0x00000008
.L_170:


//--------------------- .nv.info._Z10matrixRELUPfS_ --------------------------
	.section	.nv.info._Z10matrixRELUPfS_,"",@"SHT_CUDA_INFO"
	.sectionflags	@""
	.align	4


	//----- nvinfo : EIATTR_CUDA_API_VERSION
	.align		4
        /*0000*/ 	.byte	0x04, 0x37
        /*0002*/ 	.short	(.L_172 - .L_171)
.L_171:
        /*0004*/ 	.word	0x00000082


	//----- nvinfo : EIATTR_KPARAM_INFO
	.align		4
.L_172:
        /*0008*/ 	.byte	0x04, 0x17
        /*000a*/ 	.short	(.L_174 - .L_173)
.L_173:
        /*000c*/ 	.word	0x00000000
        /*0010*/ 	.short	0x0001
        /*0012*/ 	.short	0x0008
        /*0014*/ 	.byte	0x00, 0xf5, 0x21, 0x00


	//----- nvinfo : EIATTR_KPARAM_INFO
	.align		4
.L_174:
        /*0018*/ 	.byte	0x04, 0x17
        /*001a*/ 	.short	(.L_176 - .L_175)
.L_175:
        /*001c*/ 	.word	0x00000000
        /*0020*/ 	.short	0x0000
        /*0022*/ 	.short	0x0000
        /*0024*/ 	.byte	0x00, 0xf5, 0x21, 0x00


	//----- nvinfo : EIATTR_SPARSE_MMA_MASK
	.align		4
.L_176:
        /*0028*/ 	.byte	0x03, 0x50
        /*002a*/ 	.short	0x0000


	//----- nvinfo : EIATTR_MAXREG_COUNT
	.align		4
        /*002c*/ 	.byte	0x03, 0x1b
        /*002e*/ 	.short	0x00ff


	//----- nvinfo : EIATTR_MERCURY_ISA_VERSION
	.align		4
        /*0030*/ 	.byte	0x03, 0x5f
        /*0032*/ 	.short	0x0101


	//----- nvinfo : EIATTR_VRC_CTA_INIT_COUNT
	.align		4
        /*0034*/ 	.byte	0x02, 0x4a
	.zero		1
	.zero		1


	//----- nvinfo : EIATTR_EXIT_INSTR_OFFSETS
	.align		4
        /*0038*/ 	.byte	0x04, 0x1c
        /*003a*/ 	.short	(.L_178 - .L_177)


	//   ....[0]....
.L_177:
        /*003c*/ 	.word	0x000000e0


	//----- nvinfo : EIATTR_CBANK_PARAM_SIZE
	.align		4
.L_178:
        /*0040*/ 	.byte	0x03, 0x19
        /*0042*/ 	.short	0x0010


	//----- nvinfo : EIATTR_PARAM_CBANK
	.align		4
        /*0044*/ 	.byte	0x04, 0x0a
        /*0046*/ 	.short	(.L_180 - .L_179)
	.align		4
.L_179:
        /*0048*/ 	.word	index@(.nv.constant0._Z10matrixRELUPfS_)
        /*004c*/ 	.short	0x0380
        /*004e*/ 	.short	0x0010


	//----- nvinfo : EIATTR_SW_WAR
	.align		4
.L_180:
        /*0050*/ 	.byte	0x04, 0x36
        /*0052*/ 	.short	(.L_182 - .L_181)
.L_181:
        /*0054*/ 	.word	0x00000008
.L_182:


//--------------------- .nv.info._Z15matrixTransposePfS_ii --------------------------
	.section	.nv.info._Z15matrixTransposePfS_ii,"",@"SHT_CUDA_INFO"
	.sectionflags	@""
	.align	4


	//----- nvinfo : EIATTR_CUDA_API_VERSION
	.align		4
        /*0000*/ 	.byte	0x04, 0x37
        /*0002*/ 	.short	(.L_184 - .L_183)
.L_183:
        /*0004*/ 	.word	0x00000082


	//----- nvinfo : EIATTR_KPARAM_INFO
	.align		4
.L_184:
        /*0008*/ 	.byte	0x04, 0x17
        /*000a*/ 	.short	(.L_186 - .L_185)
.L_185:
        /*000c*/ 	.word	0x00000000
        /*0010*/ 	.short	0x0003
        /*0012*/ 	.short	0x0014
        /*0014*/ 	.byte	0x00, 0xf0, 0x11, 0x00


	//----- nvinfo : EIATTR_KPARAM_INFO
	.align		4
.L_186:
        /*0018*/ 	.byte	0x04, 0x17
        /*001a*/ 	.short	(.L_188 - .L_187)
.L_187:
        /*001c*/ 	.word	0x00000000
        /*0020*/ 	.short	0x0002
        /*0022*/ 	.short	0x0010
        /*0024*/ 	.byte	0x00, 0xf0, 0x11, 0x00


	//----- nvinfo : EIATTR_KPARAM_INFO
	.align		4
.L_188:
        /*0028*/ 	.byte	0x04, 0x17
        /*002a*/ 	.short	(.L_190 - .L_189)
.L_189:
        /*002c*/ 	.word	0x00000000
        /*0030*/ 	.short	0x0001
        /*0032*/ 	.short	0x0008
        /*0034*/ 	.byte	0x00, 0xf5, 0x21, 0x00


	//----- nvinfo : EIATTR_KPARAM_INFO
	.align		4
.L_190:
        /*0038*/ 	.byte	0x04, 0x17
        /*003a*/ 	.short	(.L_192 - .L_191)
.L_191:
        /*003c*/ 	.word	0x00000000
        /*0040*/ 	.short	0x0000
        /*0042*/ 	.short	0x0000
        /*0044*/ 	.byte	0x00, 0xf5, 0x21, 0x00


	//----- nvinfo : EIATTR_SPARSE_MMA_MASK
	.align		4
.L_192:
        /*0048*/ 	.byte	0x03, 0x50
        /*004a*/ 	.short	0x0000


	//----- nvinfo : EIATTR_MAXREG_COUNT
	.align		4
        /*004c*/ 	.byte	0x03, 0x1b
        /*004e*/ 	.short	0x00ff


	//----- nvinfo : EIATTR_MERCURY_ISA_VERSION
	.align		4
        /*0050*/ 	.byte	0x03, 0x5f
        /*0052*/ 	.short	0x0101


	//----- nvinfo : EIATTR_VRC_CTA_INIT_COUNT
	.align		4
        /*0054*/ 	.byte	0x02, 0x4a
	.zero		1
	.zero		1


	//----- nvinfo : EIATTR_EXIT_INSTR_OFFSETS
	.align		4
        /*0058*/ 	.byte	0x04, 0x1c
        /*005a*/ 	.short	(.L_194 - .L_193)


	//   ....[0]....
.L_193:
        /*005c*/ 	.word	0x00000280


	//----- nvinfo : EIATTR_CBANK_PARAM_SIZE
	.align		4
.L_194:
        /*0060*/ 	.byte	0x03, 0x19
        /*0062*/ 	.short	0x0018


	//----- nvinfo : EIATTR_PARAM_CBANK
	.align		4
        /*0064*/ 	.byte	0x04, 0x0a
        /*0066*/ 	.short	(.L_196 - .L_195)
	.align		4
.L_195:
        /*0068*/ 	.word	index@(.nv.constant0._Z15matrixTransposePfS_ii)
        /*006c*/ 	.short	0x0380
        /*006e*/ 	.short	0x0018


	//----- nvinfo : EIATTR_SW_WAR
	.align		4
.L_196:
        /*0070*/ 	.byte	0x04, 0x36
        /*0072*/ 	.short	(.L_198 - .L_197)
.L_197:
        /*0074*/ 	.word	0x00000008
.L_198:


//--------------------- .nv.info._Z15matrixScalarDivPffS_ --------------------------
	.section	.nv.info._Z15matrixScalarDivPffS_,"",@"SHT_CUDA_INFO"
	.sectionflags	@""
	.align	4


	//----- nvinfo : EIATTR_CUDA_API_VERSION
	.align		4
        /*0000*/ 	.byte	0x04, 0x37
        /*0002*/ 	.short	(.L_200 - .L_199)
.L_199:
        /*0004*/ 	.word	0x00000082


	//----- nvinfo : EIATTR_KPARAM_INFO
	.align		4
.L_200:
        /*0008*/ 	.byte	0x04, 0x17
        /*000a*/ 	.short	(.L_202 - .L_201)
.L_201:
        /*000c*/ 	.word	0x00000000
        /*0010*/ 	.short	0x0002
        /*0012*/ 	.short	0x0010
        /*0014*/ 	.byte	0x00, 0xf5, 0x21, 0x00


	//----- nvinfo : EIATTR_KPARAM_INFO
	.align		4
.L_202:
        /*0018*/ 	.byte	0x04, 0x17
        /*001a*/ 	.short	(.L_204 - .L_203)
.L_203:
        /*001c*/ 	.word	0x00000000
        /*0020*/ 	.short	0x0001
        /*0022*/ 	.short	0x0008
        /*0024*/ 	.byte	0x00, 0xf0, 0x11, 0x00


	//----- nvinfo : EIATTR_KPARAM_INFO
	.align		4
.L_204:
        /*0028*/ 	.byte	0x04, 0x17
        /*002a*/ 	.short	(.L_206 - .L_205)
.L_205:
        /*002c*/ 	.word	0x00000000
        /*0030*/ 	.short	0x0000
        /*0032*/ 	.short	0x0000
        /*0034*/ 	.byte	0x00, 0xf5, 0x21, 0x00


	//----- nvinfo : EIATTR_SPARSE_MMA_MASK
	.align		4
.L_206:
        /*0038*/ 	.byte	0x03, 0x50
        /*003a*/ 	.short	0x0000


	//----- nvinfo : EIATTR_MAXREG_COUNT
	.align		4
        /*003c*/ 	.byte	0x03, 0x1b
        /*003e*/ 	.short	0x00ff


	//----- nvinfo : EIATTR_MERCURY_ISA_VERSION
	.align		4
        /*0040*/ 	.byte	0x03, 0x5f
        /*0042*/ 	.short	0x0101


	//----- nvinfo : EIATTR_VRC_CTA_INIT_COUNT
	.align		4
        /*0044*/ 	.byte	0x02, 0x4a
	.zero		1
	.zero		1


	//----- nvinfo : EIATTR_EXIT_INSTR_OFFSETS
	.align		4
        /*0048*/ 	.byte	0x04, 0x1c
        /*004a*/ 	.short	(.L_208 - .L_207)


	//   ....[0]....
.L_207:
        /*004c*/ 	.word	0x000001a0


	//----- nvinfo : EIATTR_CRS_STACK_SIZE
	.align		4
.L_208:
        /*0050*/ 	.byte	0x04, 0x1e
        /*0052*/ 	.short	(.L_210 - .L_209)
.L_209:
        /*0054*/ 	.word	0x00000000


	//----- nvinfo : EIATTR_CBANK_PARAM_SIZE
	.align		4
.L_210:
        /*0058*/ 	.byte	0x03, 0x19
        /*005a*/ 	.short	0x0018


	//----- nvinfo : EIATTR_PARAM_CBANK
	.align		4
        /*005c*/ 	.byte	0x04, 0x0a
        /*005e*/ 	.short	(.L_212 - .L_211)
	.align		4
.L_211:
        /*0060*/ 	.word	index@(.nv.constant0._Z15matrixScalarDivPffS_)
        /*0064*/ 	.short	0x0380
        /*0066*/ 	.short	0x0018


	//----- nvinfo : EIATTR_SW_WAR
	.align		4
.L_212:
        /*0068*/ 	.byte	0x04, 0x36
        /*006a*/ 	.short	(.L_214 - .L_213)
.L_213:
        /*006c*/ 	.word	0x00000008
.L_214:


//--------------------- .nv.info._Z16matrixScalarMultPffS_ --------------------------
	.section	.nv.info._Z16matrixScalarMultPffS_,"",@"SHT_CUDA_INFO"
	.sectionflags	@""
	.align	4


	//----- nvinfo : EIATTR_CUDA_API_VERSION
	.align		4
        /*0000*/ 	.byte	0x04, 0x37
        /*0002*/ 	.short	(.L_216 - .L_215)
.L_215:
        /*0004*/ 	.word	0x00000082


	//----- nvinfo : EIATTR_KPARAM_INFO
	.align		4
.L_216:
        /*0008*/ 	.byte	0x04, 0x17
        /*000a*/ 	.short	(.L_218 - .L_217)
.L_217:
        /*000c*/ 	.word	0x00000000
        /*0010*/ 	.short	0x0002
        /*0012*/ 	.short	0x0010
        /*0014*/ 	.byte	0x00, 0xf5, 0x21, 0x00


	//----- nvinfo : EIATTR_KPARAM_INFO
	.align		4
.L_218:
        /*0018*/ 	.byte	0x04, 0x17
        /*001a*/ 	.short	(.L_220 - .L_219)
.L_219:
        /*001c*/ 	.word	0x00000000
        /*0020*/ 	.short	0x0001
        /*0022*/ 	.short	0x0008
        /*0024*/ 	.byte	0x00, 0xf0, 0x11, 0x00


	//----- nvinfo : EIATTR_KPARAM_INFO
	.align		4
.L_220:
        /*0028*/ 	.byte	0x04, 0x17
        /*002a*/ 	.short	(.L_222 - .L_221)
.L_221:
        /*002c*/ 	.word	0x00000000
        /*0030*/ 	.short	0x0000
        /*0032*/ 	.short	0x0000
        /*0034*/ 	.byte	0x00, 0xf5, 0x21, 0x00


	//----- nvinfo : EIATTR_SPARSE_MMA_MASK
	.align		4
.L_222:
        /*0038*/ 	.byte	0x03, 0x50
        /*003a*/ 	.short	0x0000


	//----- nvinfo : EIATTR_MAXREG_COUNT
	.align		4
        /*003c*/ 	.byte	0x03, 0x1b
        /*003e*/ 	.short	0x00ff


	//----- nvinfo : EIATTR_MERCURY_ISA_VERSION
	.align		4
        /*0040*/ 	.byte	0x03, 0x5f
        /*0042*/ 	.short	0x0101


	//----- nvinfo : EIATTR_VRC_CTA_INIT_COUNT
	.align		4
        /*0044*/ 	.byte	0x02, 0x4a
	.zero		1
	.zero		1


	//----- nvinfo : EIATTR_EXIT_INSTR_OFFSETS
	.align		4
        /*0048*/ 	.byte	0x04, 0x1c
        /*004a*/ 	.short	(.L_224 - .L_223)


	//   ....[0]....
.L_223:
        /*004c*/ 	.word	0x000000e0


	//----- nvinfo : EIATTR_CBANK_PARAM_SIZE
	.align		4
.L_224:
        /*0050*/ 	.byte	0x03, 0x19
        /*0052*/ 	.short	0x0018


	//----- nvinfo : EIATTR_PARAM_CBANK
	.align		4
        /*0054*/ 	.byte	0x04, 0x0a
        /*0056*/ 	.short	(.L_226 - .L_225)
	.align		4
.L_225:
        /*0058*/ 	.word	index@(.nv.constant0._Z16matrixScalarMultPffS_)
        /*005c*/ 	.short	0x0380
        /*005e*/ 	.short	0x0018


	//----- nvinfo : EIATTR_SW_WAR
	.align		4
.L_226:
        /*0060*/ 	.byte	0x04, 0x36
        /*0062*/ 	.short	(.L_228 - .L_227)
.L_227:
        /*0064*/ 	.word	0x00000008
.L_228:


//--------------------- .nv.info._Z9matrixDotPfS_S_ii --------------------------
	.section	.nv.info._Z9matrixDotPfS_S_ii,"",@"SHT_CUDA_INFO"
	.sectionflags	@""
	.align	4


	//----- nvinfo : EIATTR_CUDA_API_VERSION
	.align		4
        /*0000*/ 	.byte	0x04, 0x37
        /*0002*/ 	.short	(.L_230 - .L_229)
.L_229:
        /*0004*/ 	.word	0x00000082


	//----- nvinfo : EIATTR_KPARAM_INFO
	.align		4
.L_230:
        /*0008*/ 	.byte	0x04, 0x17
        /*000a*/ 	.short	(.L_232 - .L_231)
.L_231:
        /*000c*/ 	.word	0x00000000
        /*0010*/ 	.short	0x0004
        /*0012*/ 	.short	0x001c
        /*0014*/ 	.byte	0x00, 0xf0, 0x11, 0x00


	//----- nvinfo : EIATTR_KPARAM_INFO
	.align		4
.L_232:
        /*0018*/ 	.byte	0x04, 0x17
        /*001a*/ 	.short	(.L_234 - .L_233)
.L_233:
        /*001c*/ 	.word	0x00000000
        /*0020*/ 	.short	0x0003
        /*0022*/ 	.short	0x0018
        /*0024*/ 	.byte	0x00, 0xf0, 0x11, 0x00


	//----- nvinfo : EIATTR_KPARAM_INFO
	.align		4
.L_234:
        /*0028*/ 	.byte	0x04, 0x17
        /*002a*/ 	.short	(.L_236 - .L_235)
.L_235:
        /*002c*/ 	.word	0x00000000
        /*0030*/ 	.short	0x0002
        /*0032*/ 	.short	0x0010
        /*0034*/ 	.byte	0x00, 0xf5, 0x21, 0x00


	//----- nvinfo : EIATTR_KPARAM_INFO
	.align		4
.L_236:
        /*0038*/ 	.byte	0x04, 0x17
        /*003a*/ 	.short	(.L_238 - .L_237)
.L_237:
        /*003c*/ 	.word	0x00000000
        /*0040*/ 	.short	0x0001
        /*0042*/ 	.short	0x0008
        /*0044*/ 	.byte	0x00, 0xf5, 0x21, 0x00


	//----- nvinfo : EIATTR_KPARAM_INFO
	.align		4
.L_238:
        /*0048*/ 	.byte	0x04, 0x17
        /*004a*/ 	.short	(.L_240 - .L_239)
.L_239:
        /*004c*/ 	.word	0x00000000
        /*0050*/ 	.short	0x0000
        /*0052*/ 	.short	0x0000
        /*0054*/ 	.byte	0x00, 0xf5, 0x21, 0x00


	//----- nvinfo : EIATTR_SPARSE_MMA_MASK
	.align		4
.L_240:
        /*0058*/ 	.byte	0x03, 0x50
        /*005a*/ 	.short	0x0000


	//----- nvinfo : EIATTR_MAXREG_COUNT
	.align		4
        /*005c*/ 	.byte	0x03, 0x1b
        /*005e*/ 	.short	0x00ff


	//----- nvinfo : EIATTR_MERCURY_ISA_VERSION
	.align		4
        /*0060*/ 	.byte	0x03, 0x5f
        /*0062*/ 	.short	0x0101


	//----- nvinfo : EIATTR_VRC_CTA_INIT_COUNT
	.align		4
        /*0064*/ 	.byte	0x02, 0x4a
	.zero		1
	.zero		1


	//----- nvinfo : EIATTR_EXIT_INSTR_OFFSETS
	.align		4
        /*0068*/ 	.byte	0x04, 0x1c
        /*006a*/ 	.short	(.L_242 - .L_241)


	//   ....[0]....
.L_241:
        /*006c*/ 	.word	0x00000030


	//   ....[1]....
        /*0070*/ 	.word	0x00000640


	//   ....[2]....
        /*0074*/ 	.word	0x00000830


	//   ....[3]....
        /*0078*/ 	.word	0x00000980


	//   ....[4]....
        /*007c*/ 	.word	0x00000a30


	//----- nvinfo : EIATTR_CBANK_PARAM_SIZE
	.align		4
.L_242:
        /*0080*/ 	.byte	0x03, 0x19
        /*0082*/ 	.short	0x0020


	//----- nvinfo : EIATTR_PARAM_CBANK
	.align		4
        /*0084*/ 	.byte	0x04, 0x0a
        /*0086*/ 	.short	(.L_244 - .L_243)
	.align		4
.L_243:
        /*0088*/ 	.word	index@(.nv.constant0._Z9matrixDotPfS_S_ii)
        /*008c*/ 	.short	0x0380
        /*008e*/ 	.short	0x0020


	//----- nvinfo : EIATTR_SW_WAR
	.align		4
.L_244:
        /*0090*/ 	.byte	0x04, 0x36
        /*0092*/ 	.short	(.L_246 - .L_245)
.L_245:
        /*0094*/ 	.word	0x00000008
.L_246:


//--------------------- .nv.info._Z9matrixSubPfS_S_ --------------------------
	.section	.nv.info._Z9matrixSubPfS_S_,"",@"SHT_CUDA_INFO"
	.sectionflags	@""
	.align	4


	//----- nvinfo : EIATTR_CUDA_API_VERSION
	.align		4
        /*0000*/ 	.byte	0x04, 0x37
        /*0002*/ 	.short	(.L_248 - .L_247)
.L_247:
        /*0004*/ 	.word	0x00000082


	//----- nvinfo : EIATTR_KPARAM_INFO
	.align		4
.L_248:
        /*0008*/ 	.byte	0x04, 0x17
        /*000a*/ 	.short	(.L_250 - .L_249)
.L_249:
        /*000c*/ 	.word	0x00000000
        /*0010*/ 	.short	0x0002
        /*0012*/ 	.short	0x0010
        /*0014*/ 	.byte	0x00, 0xf5, 0x21, 0x00


	//----- nvinfo : EIATTR_KPARAM_INFO
	.align		4
.L_250:
        /*0018*/ 	.byte	0x04, 0x17
        /*001a*/ 	.short	(.L_252 - .L_251)
.L_251:
        /*001c*/ 	.word	0x00000000
        /*0020*/ 	.short	0x0001
        /*0022*/ 	.short	0x0008
        /*0024*/ 	.byte	0x00, 0xf5, 0x21, 0x00


	//----- nvinfo : EIATTR_KPARAM_INFO
	.align		4
.L_252:
        /*0028*/ 	.byte	0x04, 0x17
        /*002a*/ 	.short	(.L_254 - .L_253)
.L_253:
        /*002c*/ 	.word	0x00000000
        /*0030*/ 	.short	0x0000
        /*0032*/ 	.short	0x0000
        /*0034*/ 	.byte	0x00, 0xf5, 0x21, 0x00


	//----- nvinfo : EIATTR_SPARSE_MMA_MASK
	.align		4
.L_254:
        /*0038*/ 	.byte	0x03, 0x50
        /*003a*/ 	.short	0x0000


	//----- nvinfo : EIATTR_MAXREG_COUNT
	.align		4
        /*003c*/ 	.byte	0x03, 0x1b
        /*003e*/ 	.short	0x00ff


	//----- nvinfo : EIATTR_MERCURY_ISA_VERSION
	.align		4
        /*0040*/ 	.byte	0x03, 0x5f
        /*0042*/ 	.short	0x0101


	//----- nvinfo : EIATTR_VRC_CTA_INIT_COUNT
	.align		4
        /*0044*/ 	.byte	0x02, 0x4a
	.zero		1
	.zero		1


	//----- nvinfo : EIATTR_EXIT_INSTR_OFFSETS
	.align		4
        /*0048*/ 	.byte	0x04, 0x1c
        /*004a*/ 	.short	(.L_256 - .L_255)


	//   ....[0]....
.L_255:
        /*004c*/ 	.word	0x00000100


	//----- nvinfo : EIATTR_CBANK_PARAM_SIZE
	.align		4
.L_256:
        /*0050*/ 	.byte	0x03, 0x19
        /*0052*/ 	.short	0x0018


	//----- nvinfo : EIATTR_PARAM_CBANK
	.align		4
        /*0054*/ 	.byte	0x04, 0x0a
        /*0056*/ 	.short	(.L_258 - .L_257)
	.align		4
.L_257:
        /*0058*/ 	.word	index@(.nv.constant0._Z9matrixSubPfS_S_)
        /*005c*/ 	.short	0x0380
        /*005e*/ 	.short	0x0018


	//----- nvinfo : EIATTR_SW_WAR
	.align		4
.L_258:
        /*0060*/ 	.byte	0x04, 0x36
        /*0062*/ 	.short	(.L_260 - .L_259)
.L_259:
        /*0064*/ 	.word	0x00000008
.L_260:


//--------------------- .nv.info._Z9matrixAddPfS_S_ --------------------------
	.section	.nv.info._Z9matrixAddPfS_S_,"",@"SHT_CUDA_INFO"
	.sectionflags	@""
	.align	4


	//----- nvinfo : EIATTR_CUDA_API_VERSION
	.align		4
        /*0000*/ 	.byte	0x04, 0x37
        /*0002*/ 	.short	(.L_262 - .L_261)
.L_261:
        /*0004*/ 	.word	0x00000082


	//----- nvinfo : EIATTR_KPARAM_INFO
	.align		4
.L_262:
        /*0008*/ 	.byte	0x04, 0x17
        /*000a*/ 	.short	(.L_264 - .L_263)
.L_263:
        /*000c*/ 	.word	0x00000000
        /*0010*/ 	.short	0x0002
        /*0012*/ 	.short	0x0010
        /*0014*/ 	.byte	0x00, 0xf5, 0x21, 0x00


	//----- nvinfo : EIATTR_KPARAM_INFO
	.align		4
.L_264:
        /*0018*/ 	.byte	0x04, 0x17
        /*001a*/ 	.short	(.L_266 - .L_265)
.L_265:
        /*001c*/ 	.word	0x00000000
        /*0020*/ 	.short	0x0001
        /*0022*/ 	.short	0x0008
        /*0024*/ 	.byte	0x00, 0xf5, 0x21, 0x00


	//----- nvinfo : EIATTR_KPARAM_INFO
	.align		4
.L_266:
        /*0028*/ 	.byte	0x04, 0x17
        /*002a*/ 	.short	(.L_268 - .L_267)
.L_267:
        /*002c*/ 	.word	0x00000000
        /*0030*/ 	.short	0x0000
        /*0032*/ 	.short	0x0000
        /*0034*/ 	.byte	0x00, 0xf5, 0x21, 0x00


	//----- nvinfo : EIATTR_SPARSE_MMA_MASK
	.align		4
.L_268:
        /*0038*/ 	.byte	0x03, 0x50
        /*003a*/ 	.short	0x0000


	//----- nvinfo : EIATTR_MAXREG_COUNT
	.align		4
        /*003c*/ 	.byte	0x03, 0x1b
        /*003e*/ 	.short	0x00ff


	//----- nvinfo : EIATTR_MERCURY_ISA_VERSION
	.align		4
        /*0040*/ 	.byte	0x03, 0x5f
        /*0042*/ 	.short	0x0101


	//----- nvinfo : EIATTR_VRC_CTA_INIT_COUNT
	.align		4
        /*0044*/ 	.byte	0x02, 0x4a
	.zero		1
	.zero		1


	//----- nvinfo : EIATTR_EXIT_INSTR_OFFSETS
	.align		4
        /*0048*/ 	.byte	0x04, 0x1c
        /*004a*/ 	.short	(.L_270 - .L_269)


	//   ....[0]....
.L_269:
        /*004c*/ 	.word	0x00000100


	//----- nvinfo : EIATTR_CBANK_PARAM_SIZE
	.align		4
.L_270:
        /*0050*/ 	.byte	0x03, 0x19
        /*0052*/ 	.short	0x0018


	//----- nvinfo : EIATTR_PARAM_CBANK
	.align		4
        /*0054*/ 	.byte	0x04, 0x0a
        /*0056*/ 	.short	(.L_272 - .L_271)
	.align		4
.L_271:
        /*0058*/ 	.word	index@(.nv.constant0._Z9matrixAddPfS_S_)
        /*005c*/ 	.short	0x0380
        /*005e*/ 	.short	0x0018


	//----- nvinfo : EIATTR_SW_WAR
	.align		4
.L_272:
        /*0060*/ 	.byte	0x04, 0x36
        /*0062*/ 	.short	(.L_274 - .L_273)
.L_273:
        /*0064*/ 	.word	0x00000008
.L_274:


//--------------------- .nv.info._Z8diagfillPfif  --------------------------
	.section	.nv.info._Z8diagfillPfif,"",@"SHT_CUDA_INFO"
	.sectionflags	@""
	.align	4


	//----- nvinfo : EIATTR_CUDA_API_VERSION
	.align		4
        /*0000*/ 	.byte	0x04, 0x37
        /*0002*/ 	.short	(.L_276 - .L_275)
.L_275:
        /*0004*/ 	.word	0x00000082


	//----- nvinfo : EIATTR_KPARAM_INFO
	.align		4
.L_276:
        /*0008*/ 	.byte	0x04, 0x17
        /*000a*/ 	.short	(.L_278 - .L_277)
.L_277:
        /*000c*/ 	.word	0x00000000
        /*0010*/ 	.short	0x0002
        /*0012*/ 	.short	0x000c
        /*0014*/ 	.byte	0x00, 0xf0, 0x11, 0x00


	//----- nvinfo : EIATTR_KPARAM_INFO
	.align		4
.L_278:
        /*0018*/ 	.byte	0x04, 0x17
        /*001a*/ 	.short	(.L_280 - .L_279)
.L_279:
        /*001c*/ 	.word	0x00000000
        /*0020*/ 	.short	0x0001
        /*0022*/ 	.short	0x0008
        /*0024*/ 	.byte	0x00, 0xf0, 0x11, 0x00


	//----- nvinfo : EIATTR_KPARAM_INFO
	.align		4
.L_280:
        /*0028*/ 	.byte	0x04, 0x17
        /*002a*/ 	.short	(.L_282 - .L_281)
.L_281:
        /*002c*/ 	.word	0x00000000
        /*0030*/ 	.short	0x0000
        /*0032*/ 	.short	0x0000
        /*0034*/ 	.byte	0x00, 0xf5, 0x21, 0x00


	//----- nvinfo : EIATTR_SPARSE_MMA_MASK
	.align		4
.L_282:
        /*0038*/ 	.byte	0x03, 0x50
        /*003a*/ 	.short	0x0000


	//----- nvinfo : EIATTR_MAXREG_COUNT
	.align		4
        /*003c*/ 	.byte	0x03, 0x1b
        /*003e*/ 	.short	0x00ff


	//----- nvinfo : EIATTR_MERCURY_ISA_VERSION
	.align		4
        /*0040*/ 	.byte	0x03, 0x5f
        /*0042*/ 	.short	0x0101


	//----- nvinfo : EIATTR_VRC_CTA_INIT_COUNT
	.align		4
        /*0044*/ 	.byte	0x02, 0x4a
	.zero		1
	.zero		1


	//----- nvinfo : EIATTR_EXIT_INSTR_OFFSETS
	.align		4
        /*0048*/ 	.byte	0x04, 0x1c
        /*004a*/ 	.short	(.L_284 - .L_283)


	//   ....[0]....
.L_283:
        /*004c*/ 	.word	0x000000b0


	//----- nvinfo : EIATTR_CBANK_PARAM_SIZE
	.align		4
.L_284:
        /*0050*/ 	.byte	0x03, 0x19
        /*0052*/ 	.short	0x0010


	//----- nvinfo : EIATTR_PARAM_CBANK
	.align		4
        /*0054*/ 	.byte	0x04, 0x0a
        /*0056*/ 	.short	(.L_286 - .L_285)
	.align		4
.L_285:
        /*0058*/ 	.word	index@(.nv.constant0._Z8diagfillPfif)
        /*005c*/ 	.short	0x0380
        /*005e*/ 	.short	0x0010


	//----- nvinfo : EIATTR_SW_WAR
	.align		4
.L_286:
        /*0060*/ 	.byte	0x04, 0x36
        /*0062*/ 	.short	(.L_288 - .L_287)
.L_287:
        /*0064*/ 	.word	0x00000008
.L_288:


//--------------------- .nv.info._Z4fillPff       --------------------------
	.section	.nv.info._Z4fillPff,"",@"SHT_CUDA_INFO"
	.sectionflags	@""
	.align	4


	//----- nvinfo : EIATTR_CUDA_API_VERSION
	.align		4
        /*0000*/ 	.byte	0x04, 0x37
        /*0002*/ 	.short	(.L_290 - .L_289)
.L_289:
        /*0004*/ 	.word	0x00000082


	//----- nvinfo : EIATTR_KPARAM_INFO
	.align		4
.L_290:
        /*0008*/ 	.byte	0x04, 0x17
        /*000a*/ 	.short	(.L_292 - .L_291)
.L_291:
        /*000c*/ 	.word	0x00000000
        /*0010*/ 	.short	0x0001
        /*0012*/ 	.short	0x0008
        /*0014*/ 	.byte	0x00, 0xf0, 0x11, 0x00


	//----- nvinfo : EIATTR_KPARAM_INFO
	.align		4
.L_292:
        /*0018*/ 	.byte	0x04, 0x17
        /*001a*/ 	.short	(.L_294 - .L_293)
.L_293:
        /*001c*/ 	.word	0x00000000
        /*0020*/ 	.short	0x0000
        /*0022*/ 	.short	0x0000
        /*0024*/ 	.byte	0x00, 0xf5, 0x21, 0x00


	//----- nvinfo : EIATTR_SPARSE_MMA_MASK
	.align		4
.L_294:
        /*0028*/ 	.byte	0x03, 0x50
        /*002a*/ 	.short	0x0000


	//----- nvinfo : EIATTR_MAXREG_COUNT
	.align		4
        /*002c*/ 	.byte	0x03, 0x1b
        /*002e*/ 	.short	0x00ff


	//----- nvinfo : EIATTR_MERCURY_ISA_VERSION
	.align		4
        /*0030*/ 	.byte	0x03, 0x5f
        /*0032*/ 	.short	0x0101


	//----- nvinfo : EIATTR_VRC_CTA_INIT_COUNT
	.align		4
        /*0034*/ 	.byte	0x02, 0x4a
	.zero		1
	.zero		1


	//----- nvinfo : EIATTR_EXIT_INSTR_OFFSETS
	.align		4
        /*0038*/ 	.byte	0x04, 0x1c
        /*003a*/ 	.short	(.L_296 - .L_295)


	//   ....[0]....
.L_295:
        /*003c*/ 	.word	0x000000a0


	//----- nvinfo : EIATTR_CBANK_PARAM_SIZE
	.align		4
.L_296:
        /*0040*/ 	.byte	0x03, 0x19
        /*0042*/ 	.short	0x000c


	//----- nvinfo : EIATTR_PARAM_CBANK
	.align		4
        /*0044*/ 	.byte	0x04, 0x0a
        /*0046*/ 	.short	(.L_298 - .L_297)
	.align		4
.L_297:
        /*0048*/ 	.word	index@(.nv.constant0._Z4fillPff)
        /*004c*/ 	.short	0x0380
        /*004e*/ 	.short	0x000c


	//----- nvinfo : EIATTR_SW_WAR
	.align		4
.L_298:
        /*0050*/ 	.byte	0x04, 0x36
        /*0052*/ 	.short	(.L_300 - .L_299)
.L_299:
        /*0054*/ 	.word	0x00000008
.L_300:


//--------------------- .nv.callgraph             --------------------------
	.section	.nv.callgraph,"",@"SHT_CUDA_CALLGRAPH"
	.align	4
	.sectionentsize	8
	.align		4
        /*0000*/ 	.word	0x00000000
	.align		4
        /*0004*/ 	.word	0xffffffff
	.align		4
        /*0008*/ 	.word	0x00000000
	.align		4
        /*000c*/ 	.word	0xfffffffe
	.align		4
        /*0010*/ 	.word	0x00000000
	.align		4
        /*0014*/ 	.word	0xfffffffd
	.align		4
        /*0018*/ 	.word	0x00000000
	.align		4
        /*001c*/ 	.word	0xfffffffc


//--------------------- .nv.constant4             --------------------------
	.section	.nv.constant4,"a",@progbits
	.align	8
	.align		8
.nv.constant4:
        /*0000*/ 	.dword	precalc_xorwow_matrix
	.align		8
        /*0008*/ 	.dword	precalc_xorwow_offset_matrix
	.align		8
        /*0010*/ 	.dword	mrg32k3aM1
	.align		8
        /*0018*/ 	.dword	mrg32k3aM2
	.align		8
        /*0020*/ 	.dword	mrg32k3aM1SubSeq
	.align		8
        /*0028*/ 	.dword	mrg32k3aM2SubSeq
	.align		8
        /*0030*/ 	.dword	mrg32k3aM1Seq
	.align		8
        /*0038*/ 	.dword	mrg32k3aM2Seq


//--------------------- .nv.constant3             --------------------------
	.section	.nv.constant3,"a",@progbits
	.align	8
.nv.constant3:
	.type		__cr_lgamma_table,@object
	.size		__cr_lgamma_table,(.L_8 - __cr_lgamma_table)
__cr_lgamma_table:
        /*0000*/ 	.byte	0x00, 0x00, 0x00, 0x00, 0x00, 0x00, 0x00, 0x00, 0x00, 0x00, 0x00, 0x00, 0x00, 0x00, 0x00, 0x00
        /*0010*/ 	.byte	0xef, 0x39, 0xfa, 0xfe, 0x42, 0x2e, 0xe6, 0x3f, 0x02, 0x20, 0x2a, 0xfa, 0x0b, 0xab, 0xfc, 0x3f
        /*0020*/ 	.byte	0xf9, 0x2c, 0x92, 0x7c, 0xa7, 0x6c, 0x09, 0x40, 0xc9, 0x79, 0x44, 0x3c, 0x64, 0x26, 0x13, 0x40
        /*0030*/ 	.byte	0xca, 0x01, 0xcf, 0x3a, 0x27, 0x51, 0x1a, 0x40, 0x30, 0xcc, 0x2d, 0xf3, 0xe1, 0x0c, 0x21, 0x40
        /*0040*/ 	.byte	0x0d, 0xb7, 0xfc, 0x82, 0x8e, 0x35, 0x25, 0x40
.L_8:


//--------------------- .text._Z11avgToColumnPfS_i --------------------------
	.section	.text._Z11avgToColumnPfS_i,"ax",@progbits
	.align	128
        .global         _Z11avgToColumnPfS_i
        .type           _Z11avgToColumnPfS_i,@function
        .size           _Z11avgToColumnPfS_i,(.L_x_64 - _Z11avgToColumnPfS_i)
        .other          _Z11avgToColumnPfS_i,@"STO_CUDA_ENTRY STV_DEFAULT"
_Z11avgToColumnPfS_i:
.text._Z11avgToColumnPfS_i:
[----:B------:R-:W-:Y:S01]  /*0000*/  LDC R1, c[0x0][0x37c] ;  /* 0x0000df00ff017b82 */ /* 0x000fe20000000800 */
[----:B------:R-:W0:Y:S01]  /*0010*/  S2R R0, SR_TID.X ;  /* 0x0000000000007919 */ /* 0x000e220000002100 */
[----:B------:R-:W1:Y:S06]  /*0020*/  LDCU UR12, c[0x0][0x390] ;  /* 0x00007200ff0c77ac */ /* 0x000e6c0008000800 */
[----:B------:R-:W0:Y:S01]  /*0030*/  S2UR UR4, SR_CTAID.X ;  /* 0x00000000000479c3 */ /* 0x000e220000002500 */
[----:B------:R-:W2:Y:S07]  /*0040*/  LDCU.64 UR10, c[0x0][0x358] ;  /* 0x00006b00ff0a77ac */ /* 0x000eae0008000a00 */
[----:B------:R-:W0:Y:S08]  /*0050*/  LDC R3, c[0x0][0x360] ;  /* 0x0000d800ff037b82 */ /* 0x000e300000000800 */
[----:B------:R-:W3:Y:S01]  /*0060*/  LDC.64 R4, c[0x0][0x388] ;  /* 0x0000e200ff047b82 */ /* 0x000ee20000000a00 */
[----:B-1----:R-:W-:Y:S01]  /*0070*/  UISETP.GT.AND UP0, UPT, UR12, URZ, UPT ;  /* 0x000000ff0c00728c */ /* 0x002fe2000bf04270 */
[----:B0-----:R-:W-:-:S04]  /*0080*/  IMAD R3, R3, UR4, R0 ;  /* 0x0000000403037c24 */ /* 0x001fc8000f8e0200 */
[----:B---3--:R-:W-:-:S04]  /*0090*/  IMAD.WIDE R4, R3, 0x4, R4 ;  /* 0x0000000403047825 */ /* 0x008fc800078e0204 */
[----:B--2---:R-:W-:Y:S05]  /*00a0*/  BRA.U UP0, `(.L_x_0) ;  /* 0x0000000100087547 */ /* 0x004fea000b800000 */
[----:B------:R4:W5:Y:S01]  /*00b0*/  LDG.E R7, desc[UR10][R4.64] ;  /* 0x0000000a04077981 */ /* 0x000962000c1e1900 */
[----:B------:R-:W-:Y:S05]  /*00c0*/  BRA `(.L_x_1) ;  /* 0x0000000800187947 */ /* 0x000fea0003800000 */
.L_x_0:
[----:B------:R0:W5:Y:S01]  /*00d0*/  LDG.E R7, desc[UR10][R4.64] ;  /* 0x0000000a04077981 */ /* 0x000162000c1e1900 */
[----:B------:R-:W-:Y:S02]  /*00e0*/  UISETP.GE.U32.AND UP1, UPT, UR12, 0x10, UPT ;  /* 0x000000100c00788c */ /* 0x000fe4000bf26070 */
[----:B------:R-:W-:Y:S01]  /*00f0*/  IMAD R0, R3, UR12, RZ ;  /* 0x0000000c03007c24 */ /* 0x000fe2000f8e02ff */
[----:B------:R-:W-:Y:S01]  /*0100*/  ULOP3.LUT UR8, UR12, 0xf, URZ, 0xc0, !UPT ;  /* 0x0000000f0c087892 */ /* 0x000fe2000f8ec0ff */
[----:B------:R-:W-:-:S03]  /*0110*/  UMOV UR4, URZ ;  /* 0x000000ff00047c82 */ /* 0x000fc60008000000 */
[----:B------:R-:W-:Y:S02]  /*0120*/  UISETP.NE.AND UP0, UPT, UR8, URZ, UPT ;  /* 0x000000ff0800728c */ /* 0x000fe4000bf05270 */
[----:B0-----:R-:W-:Y:S09]  /*0130*/  BRA.U !UP1, `(.L_x_2) ;  /* 0x0000000109f47547 */ /* 0x001ff2000b800000 */
[----:B------:R-:W0:Y:S01]  /*0140*/  LDCU.64 UR6, c[0x0][0x380] ;  /* 0x00007000ff0677ac */ /* 0x000e220008000a00 */
[----:B------:R-:W-:Y:S01]  /*0150*/  MOV R6, R0 ;  /* 0x0000000000067202 */ /* 0x000fe20000000f00 */
[----:B------:R-:W-:-:S04]  /*0160*/  ULOP3.LUT UR4, UR12, 0x7ffffff0, URZ, 0xc0, !UPT ;  /* 0x7ffffff00c047892 */ /* 0x000fc8000f8ec0ff */
[----:B------:R-:W-:Y:S02]  /*0170*/  UIADD3 UR9, UPT, UPT, -UR4, URZ, URZ ;  /* 0x000000ff04097290 */ /* 0x000fe4000fffe1ff */
[----:B0-----:R-:W-:-:S04]  /*0180*/  UIADD3 UR5, UP1, UPT, UR6, 0x20, URZ ;  /* 0x0000002006057890 */ /* 0x001fc8000ff3e0ff */
[----:B------:R-:W-:-:S12]  /*0190*/  UIADD3.X UR6, UPT, UPT, URZ, UR7, URZ, UP1, !UPT ;  /* 0x00000007ff067290 */ /* 0x000fd80008ffe4ff */
.L_x_3:
[----:B------:R-:W-:Y:S01]  /*01a0*/  MOV R3, UR6 ;  /* 0x0000000600037c02 */ /* 0x000fe20008000f00 */
[----:B------:R-:W-:-:S04]  /*01b0*/  IMAD.U32 R2, RZ, RZ, UR5 ;  /* 0x00000005ff027e24 */ /* 0x000fc8000f8e00ff */
[----:B------:R-:W-:-:S05]  /*01c0*/  IMAD.WIDE R2, R6, 0x4, R2 ;  /* 0x0000000406027825 */ /* 0x000fca00078e0202 */
[----:B--2---:R-:W2:Y:S02]  /*01d0*/  LDG.E R8, desc[UR10][R2.64+-0x20] ;  /* 0xffffe00a02087981 */ /* 0x004ea4000c1e1900 */
[----:B--2--5:R-:W-:-:S05]  /*01e0*/  FADD R7, R8, R7 ;  /* 0x0000000708077221 */ /* 0x024fca0000000000 */
[----:B------:R0:W-:Y:S04]  /*01f0*/  STG.E desc[UR10][R4.64], R7 ;  /* 0x0000000704007986 */ /* 0x0001e8000c10190a */
[----:B------:R-:W2:Y:S02]  /*0200*/  LDG.E R8, desc[UR10][R2.64+-0x1c] ;  /* 0xffffe40a02087981 */ /* 0x000ea4000c1e1900 */
[----:B--2---:R-:W-:-:S05]  /*0210*/  FADD R9, R7, R8 ;  /* 0x0000000807097221 */ /* 0x004fca0000000000 */
[----:B------:R1:W-:Y:S04]  /*0220*/  STG.E desc[UR10][R4.64], R9 ;  /* 0x0000000904007986 */ /* 0x0003e8000c10190a */
[----:B------:R-:W2:Y:S02]  /*0230*/  LDG.E R8, desc[UR10][R2.64+-0x18] ;  /* 0xffffe80a02087981 */ /* 0x000ea4000c1e1900 */
[----:B--2---:R-:W-:-:S05]  /*0240*/  FADD R11, R9, R8 ;  /* 0x00000008090b7221 */ /* 0x004fca0000000000 */
[----:B------:R2:W-:Y:S04]  /*0250*/  STG.E desc[UR10][R4.64], R11 ;  /* 0x0000000b04007986 */ /* 0x0005e8000c10190a */
[----:B------:R-:W3:Y:S02]  /*0260*/  LDG.E R8, desc[UR10][R2.64+-0x14] ;  /* 0xffffec0a02087981 */ /* 0x000ee4000c1e1900 */
[----:B---3--:R-:W-:-:S05]  /*0270*/  FADD R13, R11, R8 ;  /* 0x000000080b0d7221 */ /* 0x008fca0000000000 */
[----:B------:R3:W-:Y:S04]  /*0280*/  STG.E desc[UR10][R4.64], R13 ;  /* 0x0000000d04007986 */ /* 0x0007e8000c10190a */
[----:B------:R-:W0:Y:S02]  /*0290*/  LDG.E R8, desc[UR10][R2.64+-0x10] ;  /* 0xfffff00a02087981 */ /* 0x000e24000c1e1900 */
[----:B0-----:R-:W-:-:S05]  /*02a0*/  FADD R7, R13, R8 ;  /* 0x000000080d077221 */ /* 0x001fca0000000000 */
[----:B------:R0:W-:Y:S04]  /*02b0*/  STG.E desc[UR10][R4.64], R7 ;  /* 0x0000000704007986 */ /* 0x0001e8000c10190a */
[----:B------:R-:W1:Y:S02]  /*02c0*/  LDG.E R8, desc[UR10][R2.64+-0xc] ;  /* 0xfffff40a02087981 */ /* 0x000e64000c1e1900 */
[----:B-1----:R-:W-:-:S05]  /*02d0*/  FADD R9, R7, R8 ;  /* 0x0000000807097221 */ /* 0x002fca0000000000 */
        /* <DEDUP_REMOVED lines=9> */
[----:B------:R-:W-:Y:S04]  /*0370*/  STG.E desc[UR10][R4.64], R7 ;  /* 0x0000000704007986 */ /* 0x000fe8000c10190a */
        /* <DEDUP_REMOVED lines=18> */
[----:B------:R-:W3:Y:S01]  /*04a0*/  LDG.E R8, desc[UR10][R2.64+0x1c] ;  /* 0x00001c0a02087981 */ /* 0x000ee2000c1e1900 */
[----:B------:R-:W-:Y:S01]  /*04b0*/  UIADD3 UR9, UPT, UPT, UR9, 0x10, URZ ;  /* 0x0000001009097890 */ /* 0x000fe2000fffe0ff */
[----:B------:R-:W-:-:S03]  /*04c0*/  VIADD R6, R6, 0x10 ;  /* 0x0000001006067836 */ /* 0x000fc60000000000 */
[----:B------:R-:W-:Y:S01]  /*04d0*/  UISETP.NE.AND UP1, UPT, UR9, URZ, UPT ;  /* 0x000000ff0900728c */ /* 0x000fe2000bf25270 */
[----:B---3--:R-:W-:-:S05]  /*04e0*/  FADD R7, R11, R8 ;  /* 0x000000080b077221 */ /* 0x008fca0000000000 */
[----:B------:R2:W-:Y:S03]  /*04f0*/  STG.E desc[UR10][R4.64], R7 ;  /* 0x0000000704007986 */ /* 0x0005e6000c10190a */
[----:B------:R-:W-:Y:S05]  /*0500*/  BRA.U UP1, `(.L_x_3) ;  /* 0xfffffffd01247547 */ /* 0x000fea000b83ffff */
.L_x_2:
[----:B------:R-:W-:Y:S05]  /*0510*/  BRA.U !UP0, `(.L_x_1) ;  /* 0x0000000508047547 */ /* 0x000fea000b800000 */
[----:B------:R-:W-:Y:S02]  /*0520*/  UISETP.GE.U32.AND UP0, UPT, UR8, 0x8, UPT ;  /* 0x000000080800788c */ /* 0x000fe4000bf06070 */
[----:B------:R-:W-:-:S04]  /*0530*/  ULOP3.LUT UR6, UR12, 0x7, URZ, 0xc0, !UPT ;  /* 0x000000070c067892 */ /* 0x000fc8000f8ec0ff */
[----:B------:R-:W-:-:S03]  /*0540*/  UISETP.NE.AND UP1, UPT, UR6, URZ, UPT ;  /* 0x000000ff0600728c */ /* 0x000fc6000bf25270 */
[----:B------:R-:W-:Y:S08]  /*0550*/  BRA.U !UP0, `(.L_x_4) ;  /* 0x0000000108707547 */ /* 0x000ff0000b800000 */
[----:B------:R-:W0:Y:S01]  /*0560*/  LDC.64 R2, c[0x0][0x380] ;  /* 0x0000e000ff027b82 */ /* 0x000e220000000a00 */
[----:B--2---:R-:W-:-:S05]  /*0570*/  IADD3 R9, PT, PT, R0, UR4, RZ ;  /* 0x0000000400097c10 */ /* 0x004fca000fffe0ff */
[----:B0-----:R-:W-:-:S05]  /*0580*/  IMAD.WIDE R2, R9, 0x4, R2 ;  /* 0x0000000409027825 */ /* 0x001fca00078e0202 */
[----:B------:R-:W2:Y:S02]  /*0590*/  LDG.E R6, desc[UR10][R2.64] ;  /* 0x0000000a02067981 */ /* 0x000ea4000c1e1900 */
[----:B--2--5:R-:W-:-:S05]  /*05a0*/  FADD R7, R7, R6 ;  /* 0x0000000607077221 */ /* 0x024fca0000000000 */
[----:B------:R-:W-:Y:S04]  /*05b0*/  STG.E desc[UR10][R4.64], R7 ;  /* 0x0000000704007986 */ /* 0x000fe8000c10190a */
[----:B------:R-:W2:Y:S02]  /*05c0*/  LDG.E R6, desc[UR10][R2.64+0x4] ;  /* 0x0000040a02067981 */ /* 0x000ea4000c1e1900 */
[----:B--2---:R-:W-:-:S05]  /*05d0*/  FADD R9, R7, R6 ;  /* 0x0000000607097221 */ /* 0x004fca0000000000 */
[----:B------:R0:W-:Y:S04]  /*05e0*/  STG.E desc[UR10][R4.64], R9 ;  /* 0x0000000904007986 */ /* 0x0001e8000c10190a */
        /* <DEDUP_REMOVED lines=9> */
[----:B------:R-:W0:Y:S02]  /*0680*/  LDG.E R6, desc[UR10][R2.64+0x14] ;  /* 0x0000140a02067981 */ /* 0x000e24000c1e1900 */
[----:B0-----:R-:W-:-:S05]  /*0690*/  FADD R9, R15, R6 ;  /* 0x000000060f097221 */ /* 0x001fca0000000000 */
[----:B------:R3:W-:Y:S04]  /*06a0*/  STG.E desc[UR10][R4.64], R9 ;  /* 0x0000000904007986 */ /* 0x0007e8000c10190a */
[----:B------:R-:W1:Y:S02]  /*06b0*/  LDG.E R6, desc[UR10][R2.64+0x18] ;  /* 0x0000180a02067981 */ /* 0x000e64000c1e1900 */
[----:B-1----:R-:W-:-:S05]  /*06c0*/  FADD R11, R9, R6 ;  /* 0x00000006090b7221 */ /* 0x002fca0000000000 */
[----:B------:R3:W-:Y:S04]  /*06d0*/  STG.E desc[UR10][R4.64], R11 ;  /* 0x0000000b04007986 */ /* 0x0007e8000c10190a */
[----:B------:R-:W2:Y:S01]  /*06e0*/  LDG.E R6, desc[UR10][R2.64+0x1c] ;  /* 0x00001c0a02067981 */ /* 0x000ea2000c1e1900 */
[----:B------:R-:W-:Y:S01]  /*06f0*/  UIADD3 UR4, UPT, UPT, UR4, 0x8, URZ ;  /* 0x0000000804047890 */ /* 0x000fe2000fffe0ff */
[----:B--2---:R-:W-:-:S05]  /*0700*/  FADD R7, R11, R6 ;  /* 0x000000060b077221 */ /* 0x004fca0000000000 */
[----:B------:R3:W-:Y:S06]  /*0710*/  STG.E desc[UR10][R4.64], R7 ;  /* 0x0000000704007986 */ /* 0x0007ec000c10190a */
.L_x_4:
[----:B------:R-:W-:Y:S05]  /*0720*/  BRA.U !UP1, `(.L_x_1) ;  /* 0x0000000109807547 */ /* 0x000fea000b800000 */
[----:B------:R-:W-:Y:S02]  /*0730*/  UISETP.GE.U32.AND UP0, UPT, UR6, 0x4, UPT ;  /* 0x000000040600788c */ /* 0x000fe4000bf06070 */
[----:B------:R-:W-:-:S04]  /*0740*/  ULOP3.LUT UR5, UR12, 0x3, URZ, 0xc0, !UPT ;  /* 0x000000030c057892 */ /* 0x000fc8000f8ec0ff */
[----:B------:R-:W-:-:S03]  /*0750*/  UISETP.NE.AND UP1, UPT, UR5, URZ, UPT ;  /* 0x000000ff0500728c */ /* 0x000fc6000bf25270 */
[----:B------:R-:W-:Y:S08]  /*0760*/  BRA.U !UP0, `(.L_x_5) ;  /* 0x0000000108407547 */ /* 0x000ff0000b800000 */
[----:B------:R-:W0:Y:S01]  /*0770*/  LDC.64 R2, c[0x0][0x380] ;  /* 0x0000e000ff027b82 */ /* 0x000e220000000a00 */
[----:B--23--:R-:W-:-:S04]  /*0780*/  VIADD R9, R0, UR4 ;  /* 0x0000000400097c36 */ /* 0x00cfc80008000000 */
[----:B0-----:R-:W-:-:S05]  /*0790*/  IMAD.WIDE R2, R9, 0x4, R2 ;  /* 0x0000000409027825 */ /* 0x001fca00078e0202 */
[----:B------:R-:W2:Y:S02]  /*07a0*/  LDG.E R6, desc[UR10][R2.64] ;  /* 0x0000000a02067981 */ /* 0x000ea4000c1e1900 */
        /* <DEDUP_REMOVED lines=8> */
[----:B------:R-:W2:Y:S01]  /*0830*/  LDG.E R6, desc[UR10][R2.64+0xc] ;  /* 0x00000c0a02067981 */ /* 0x000ea2000c1e1900 */
[----:B------:R-:W-:Y:S01]  /*0840*/  UIADD3 UR4, UPT, UPT, UR4, 0x4, URZ ;  /* 0x0000000404047890 */ /* 0x000fe2000fffe0ff */
[----:B--2---:R-:W-:-:S05]  /*0850*/  FADD R7, R13, R6 ;  /* 0x000000060d077221 */ /* 0x004fca0000000000 */
[----:B------:R0:W-:Y:S06]  /*0860*/  STG.E desc[UR10][R4.64], R7 ;  /* 0x0000000704007986 */ /* 0x0001ec000c10190a */
.L_x_5:
[----:B------:R-:W-:Y:S05]  /*0870*/  BRA.U !UP1, `(.L_x_1) ;  /* 0x00000001092c7547 */ /* 0x000fea000b800000 */
[----:B0-23--:R-:W0:Y:S01]  /*0880*/  LDC.64 R8, c[0x0][0x380] ;  /* 0x0000e000ff087b82 */ /* 0x00de220000000a00 */
[----:B------:R-:W-:Y:S01]  /*0890*/  IADD3 R11, PT, PT, R0, UR4, RZ ;  /* 0x00000004000b7c10 */ /* 0x000fe2000fffe0ff */
[----:B------:R-:W-:-:S12]  /*08a0*/  UIADD3 UR5, UPT, UPT, -UR5, URZ, URZ ;  /* 0x000000ff05057290 */ /* 0x000fd8000fffe1ff */
.L_x_6:
[----:B0-----:R-:W-:-:S06]  /*08b0*/  IMAD.WIDE R2, R11, 0x4, R8 ;  /* 0x000000040b027825 */ /* 0x001fcc00078e0208 */
[----:B------:R-:W2:Y:S01]  /*08c0*/  LDG.E R2, desc[UR10][R2.64] ;  /* 0x0000000a02027981 */ /* 0x000ea2000c1e1900 */
[----:B------:R-:W-:Y:S01]  /*08d0*/  UIADD3 UR5, UPT, UPT, UR5, 0x1, URZ ;  /* 0x0000000105057890 */ /* 0x000fe2000fffe0ff */
[----:B------:R-:W-:-:S03]  /*08e0*/  VIADD R11, R11, 0x1 ;  /* 0x000000010b0b7836 */ /* 0x000fc60000000000 */
[----:B------:R-:W-:Y:S01]  /*08f0*/  UISETP.NE.AND UP0, UPT, UR5, URZ, UPT ;  /* 0x000000ff0500728c */ /* 0x000fe2000bf05270 */
[----:B-12--5:R-:W-:-:S05]  /*0900*/  FADD R7, R2, R7 ;  /* 0x0000000702077221 */ /* 0x026fca0000000000 */
[----:B------:R1:W-:Y:S03]  /*0910*/  STG.E desc[UR10][R4.64], R7 ;  /* 0x0000000704007986 */ /* 0x0003e6000c10190a */
[----:B------:R-:W-:Y:S05]  /*0920*/  BRA.U UP0, `(.L_x_6) ;  /* 0xfffffffd00e07547 */ /* 0x000fea000b83ffff */
.L_x_1:
[----:B------:R-:W-:Y:S01]  /*0930*/  I2FP.F32.S32 R6, UR12 ;  /* 0x0000000c00067c45 */ /* 0x000fe20008201400 */
[----:B------:R-:W-:Y:S03]  /*0940*/  BSSY.RECONVERGENT B0, `(.L_x_7) ;  /* 0x000000d000007945 */ /* 0x000fe60003800200 */
[----:B------:R-:W0:Y:S08]  /*0950*/  MUFU.RCP R3, R6 ;  /* 0x0000000600037308 */ /* 0x000e300000001000 */
[----:B-----5:R-:W2:Y:S01]  /*0960*/  FCHK P0, R7, R6 ;  /* 0x0000000607007302 */ /* 0x020ea20000000000 */
[----:B0-----:R-:W-:-:S04]  /*0970*/  FFMA R0, -R6, R3, 1 ;  /* 0x3f80000006007423 */ /* 0x001fc80000000103 */
[----:B------:R-:W-:-:S04]  /*0980*/  FFMA R0, R3, R0, R3 ;  /* 0x0000000003007223 */ /* 0x000fc80000000003 */
[----:B------:R-:W-:-:S04]  /*0990*/  FFMA R3, R0, R7, RZ ;  /* 0x0000000700037223 */ /* 0x000fc800000000ff */
[----:B------:R-:W-:-:S04]  /*09a0*/  FFMA R2, -R6, R3, R7 ;  /* 0x0000000306027223 */ /* 0x000fc80000000107 */
[----:B------:R-:W-:Y:S01]  /*09b0*/  FFMA R3, R0, R2, R3 ;  /* 0x0000000200037223 */ /* 0x000fe20000000003 */
[----:B--2---:R-:W-:Y:S06]  /*09c0*/  @!P0 BRA `(.L_x_8) ;  /* 0x0000000000108947 */ /* 0x004fec0003800000 */
[----:B------:R-:W-:Y:S02]  /*09d0*/  MOV R3, R7 ;  /* 0x0000000700037202 */ /* 0x000fe40000000f00 */
[----:B------:R-:W-:-:S07]  /*09e0*/  MOV R2, 0xa00 ;  /* 0x00000a0000027802 */ /* 0x000fce0000000f00 */
[----:B-1-34-:R-:W-:Y:S05]  /*09f0*/  CALL.REL.NOINC `($__internal_0_$__cuda_sm3x_div_rn_noftz_f32_slowpath) ;  /* 0x0000000000107944 */ /* 0x01afea0003c00000 */
[----:B------:R-:W-:-:S07]  /*0a00*/  IMAD.MOV.U32 R3, RZ, RZ, R0 ;  /* 0x000000ffff037224 */ /* 0x000fce00078e0000 */
.L_x_8:
[----:B------:R-:W-:Y:S05]  /*0a10*/  BSYNC.RECONVERGENT B0 ;  /* 0x0000000000007941 */ /* 0x000fea0003800200 */
.L_x_7:
[----:B------:R-:W-:Y:S01]  /*0a20*/  STG.E desc[UR10][R4.64], R3 ;  /* 0x0000000304007986 */ /* 0x000fe2000c10190a */
[----:B------:R-:W-:Y:S05]  /*0a30*/  EXIT ;  /* 0x000000000000794d */ /* 0x000fea0003800000 */
        .weak           $__internal_0_$__cuda_sm3x_div_rn_noftz_f32_slowpath
        .type           $__internal_0_$__cuda_sm3x_div_rn_noftz_f32_slowpath,@function
        .size           $__internal_0_$__cuda_sm3x_div_rn_noftz_f32_slowpath,(.L_x_64 - $__internal_0_$__cuda_sm3x_div_rn_noftz_f32_slowpath)
$__internal_0_$__cuda_sm3x_div_rn_noftz_f32_slowpath:
[----:B------:R-:W-:Y:S01]  /*0a40*/  SHF.R.U32.HI R7, RZ, 0x17, R6 ;  /* 0x00000017ff077819 */ /* 0x000fe20000011606 */
[----:B------:R-:W-:Y:S01]  /*0a50*/  BSSY.RECONVERGENT B1, `(.L_x_9) ;  /* 0x0000063000017945 */ /* 0x000fe20003800200 */
[----:B------:R-:W-:Y:S02]  /*0a60*/  SHF.R.U32.HI R0, RZ, 0x17, R3 ;  /* 0x00000017ff007819 */ /* 0x000fe40000011603 */
[----:B------:R-:W-:Y:S02]  /*0a70*/  LOP3.LUT R7, R7, 0xff, RZ, 0xc0, !PT ;  /* 0x000000ff07077812 */ /* 0x000fe400078ec0ff */
[----:B------:R-:W-:Y:S02]  /*0a80*/  LOP3.LUT R12, R0, 0xff, RZ, 0xc0, !PT ;  /* 0x000000ff000c7812 */ /* 0x000fe400078ec0ff */
[----:B------:R-:W-:Y:S02]  /*0a90*/  IADD3 R9, PT, PT, R7, -0x1, RZ ;  /* 0xffffffff07097810 */ /* 0x000fe40007ffe0ff */
[----:B------:R-:W-:-:S02]  /*0aa0*/  IADD3 R10, PT, PT, R12, -0x1, RZ ;  /* 0xffffffff0c0a7810 */ /* 0x000fc40007ffe0ff */
[----:B------:R-:W-:-:S04]  /*0ab0*/  ISETP.GT.U32.AND P0, PT, R9, 0xfd, PT ;  /* 0x000000fd0900780c */ /* 0x000fc80003f04070 */
[----:B------:R-:W-:-:S13]  /*0ac0*/  ISETP.GT.U32.OR P0, PT, R10, 0xfd, P0 ;  /* 0x000000fd0a00780c */ /* 0x000fda0000704470 */
[----:B------:R-:W-:Y:S01]  /*0ad0*/  @!P0 IMAD.MOV.U32 R8, RZ, RZ, RZ ;  /* 0x000000ffff088224 */ /* 0x000fe200078e00ff */
[----:B------:R-:W-:Y:S06]  /*0ae0*/  @!P0 BRA `(.L_x_10) ;  /* 0x0000000000608947 */ /* 0x000fec0003800000 */
[----:B------:R-:W-:Y:S02]  /*0af0*/  FSETP.GTU.FTZ.AND P0, PT, |R3|, +INF , PT ;  /* 0x7f8000000300780b */ /* 0x000fe40003f1c200 */
[----:B------:R-:W-:Y:S02]  /*0b00*/  FSETP.GTU.FTZ.AND P1, PT, |R6|, +INF , PT ;  /* 0x7f8000000600780b */ /* 0x000fe40003f3c200 */
[----:B------:R-:W-:Y:S02]  /*0b10*/  MOV R0, R6 ;  /* 0x0000000600007202 */ /* 0x000fe40000000f00 */
[----:B------:R-:W-:-:S13]  /*0b20*/  PLOP3.LUT P0, PT, P0, P1, PT, 0xf8, 0x8f ;  /* 0x00000000008f781c */ /* 0x000fda0000703f70 */
[----:B------:R-:W-:Y:S05]  /*0b30*/  @P0 BRA `(.L_x_11) ;  /* 0x00000004004c0947 */ /* 0x000fea0003800000 */
[----:B------:R-:W-:-:S13]  /*0b40*/  LOP3.LUT P0, RZ, R6, 0x7fffffff, R3, 0xc8, !PT ;  /* 0x7fffffff06ff7812 */ /* 0x000fda000780c803 */
[----:B------:R-:W-:Y:S05]  /*0b50*/  @!P0 BRA `(.L_x_12) ;  /* 0x00000004003c8947 */ /* 0x000fea0003800000 */
[C---:B------:R-:W-:Y:S02]  /*0b60*/  FSETP.NEU.FTZ.AND P2, PT, |R3|.reuse, +INF , PT ;  /* 0x7f8000000300780b */ /* 0x040fe40003f5d200 */
[----:B------:R-:W-:Y:S02]  /*0b70*/  FSETP.NEU.FTZ.AND P1, PT, |R0|, +INF , PT ;  /* 0x7f8000000000780b */ /* 0x000fe40003f3d200 */
[----:B------:R-:W-:-:S11]  /*0b80*/  FSETP.NEU.FTZ.AND P0, PT, |R3|, +INF , PT ;  /* 0x7f8000000300780b */ /* 0x000fd60003f1d200 */
[----:B------:R-:W-:Y:S05]  /*0b90*/  @!P1 BRA !P2, `(.L_x_12) ;  /* 0x00000004002c9947 */ /* 0x000fea0005000000 */
[----:B------:R-:W-:-:S04]  /*0ba0*/  LOP3.LUT P2, RZ, R3, 0x7fffffff, RZ, 0xc0, !PT ;  /* 0x7fffffff03ff7812 */ /* 0x000fc8000784c0ff */
[----:B------:R-:W-:-:S13]  /*0bb0*/  PLOP3.LUT P1, PT, P1, P2, PT, 0x2f, 0xf2 ;  /* 0x0000000000f2781c */ /* 0x000fda0000f24577 */
[----:B------:R-:W-:Y:S05]  /*0bc0*/  @P1 BRA `(.L_x_13) ;  /* 0x0000000400181947 */ /* 0x000fea0003800000 */
[----:B------:R-:W-:-:S04]  /*0bd0*/  LOP3.LUT P1, RZ, R6, 0x7fffffff, RZ, 0xc0, !PT ;  /* 0x7fffffff06ff7812 */ /* 0x000fc8000782c0ff */
[----:B------:R-:W-:-:S13]  /*0be0*/  PLOP3.LUT P0, PT, P0, P1, PT, 0x2f, 0xf2 ;  /* 0x0000000000f2781c */ /* 0x000fda0000702577 */
[----:B------:R-:W-:Y:S05]  /*0bf0*/  @P0 BRA `(.L_x_14) ;  /* 0x0000000400000947 */ /* 0x000fea0003800000 */
[----:B------:R-:W-:Y:S02]  /*0c00*/  ISETP.GE.AND P0, PT, R10, RZ, PT ;  /* 0x000000ff0a00720c */ /* 0x000fe40003f06270 */
[----:B------:R-:W-:-:S11]  /*0c10*/  ISETP.GE.AND P1, PT, R9, RZ, PT ;  /* 0x000000ff0900720c */ /* 0x000fd60003f26270 */
[----:B------:R-:W-:Y:S01]  /*0c20*/  @P0 MOV R8, RZ ;  /* 0x000000ff00080202 */ /* 0x000fe20000000f00 */
[----:B------:R-:W-:Y:S02]  /*0c30*/  @!P0 IMAD.MOV.U32 R8, RZ, RZ, -0x40 ;  /* 0xffffffc0ff088424 */ /* 0x000fe400078e00ff */
[----:B------:R-:W-:Y:S01]  /*0c40*/  @!P0 FFMA R3, R3, 1.84467440737095516160e+19, RZ ;  /* 0x5f80000003038823 */ /* 0x000fe200000000ff */
[----:B------:R-:W-:Y:S02]  /*0c50*/  @!P1 FFMA R6, R0, 1.84467440737095516160e+19, RZ ;  /* 0x5f80000000069823 */ /* 0x000fe400000000ff */
[----:B------:R-:W-:-:S07]  /*0c60*/  @!P1 IADD3 R8, PT, PT, R8, 0x40, RZ ;  /* 0x0000004008089810 */ /* 0x000fce0007ffe0ff */
.L_x_10:
[----:B------:R-:W-:Y:S01]  /*0c70*/  LEA R9, R7, 0xc0800000, 0x17 ;  /* 0xc080000007097811 */ /* 0x000fe200078eb8ff */
[----:B------:R-:W-:Y:S03]  /*0c80*/  BSSY.RECONVERGENT B2, `(.L_x_15) ;  /* 0x0000036000027945 */ /* 0x000fe60003800200 */
[----:B------:R-:W-:Y:S01]  /*0c90*/  IADD3 R9, PT, PT, -R9, R6, RZ ;  /* 0x0000000609097210 */ /* 0x000fe20007ffe1ff */
[----:B------:R-:W-:-:S03]  /*0ca0*/  VIADD R6, R12, 0xffffff81 ;  /* 0xffffff810c067836 */ /* 0x000fc60000000000 */
[----:B------:R-:W0:Y:S01]  /*0cb0*/  MUFU.RCP R10, R9 ;  /* 0x00000009000a7308 */ /* 0x000e220000001000 */
[----:B------:R-:W-:Y:S01]  /*0cc0*/  FADD.FTZ R11, -R9, -RZ ;  /* 0x800000ff090b7221 */ /* 0x000fe20000010100 */
[C---:B------:R-:W-:Y:S01]  /*0cd0*/  IMAD R0, R6.reuse, -0x800000, R3 ;  /* 0xff80000006007824 */ /* 0x040fe200078e0203 */
[----:B------:R-:W-:-:S04]  /*0ce0*/  IADD3 R7, PT, PT, R6, 0x7f, -R7 ;  /* 0x0000007f06077810 */ /* 0x000fc80007ffe807 */
[----:B------:R-:W-:Y:S01]  /*0cf0*/  IADD3 R7, PT, PT, R7, R8, RZ ;  /* 0x0000000807077210 */ /* 0x000fe20007ffe0ff */
[----:B0-----:R-:W-:-:S04]  /*0d00*/  FFMA R13, R10, R11, 1 ;  /* 0x3f8000000a0d7423 */ /* 0x001fc8000000000b */
[----:B------:R-:W-:-:S04]  /*0d10*/  FFMA R12, R10, R13, R10 ;  /* 0x0000000d0a0c7223 */ /* 0x000fc8000000000a */
[----:B------:R-:W-:-:S04]  /*0d20*/  FFMA R3, R0, R12, RZ ;  /* 0x0000000c00037223 */ /* 0x000fc800000000ff */
[----:B------:R-:W-:-:S04]  /*0d30*/  FFMA R10, R11, R3, R0 ;  /* 0x000000030b0a7223 */ /* 0x000fc80000000000 */
[----:B------:R-:W-:-:S04]  /*0d40*/  FFMA R13, R12, R10, R3 ;  /* 0x0000000a0c0d7223 */ /* 0x000fc80000000003 */
[----:B------:R-:W-:-:S04]  /*0d50*/  FFMA R10, R11, R13, R0 ;  /* 0x0000000d0b0a7223 */ /* 0x000fc80000000000 */
[----:B------:R-:W-:-:S05]  /*0d60*/  FFMA R0, R12, R10, R13 ;  /* 0x0000000a0c007223 */ /* 0x000fca000000000d */
[----:B------:R-:W-:-:S04]  /*0d70*/  SHF.R.U32.HI R3, RZ, 0x17, R0 ;  /* 0x00000017ff037819 */ /* 0x000fc80000011600 */
[----:B------:R-:W-:-:S04]  /*0d80*/  LOP3.LUT R3, R3, 0xff, RZ, 0xc0, !PT ;  /* 0x000000ff03037812 */ /* 0x000fc800078ec0ff */
[----:B------:R-:W-:-:S05]  /*0d90*/  IADD3 R9, PT, PT, R3, R7, RZ ;  /* 0x0000000703097210 */ /* 0x000fca0007ffe0ff */
[----:B------:R-:W-:-:S05]  /*0da0*/  VIADD R3, R9, 0xffffffff ;  /* 0xffffffff09037836 */ /* 0x000fca0000000000 */
[----:B------:R-:W-:-:S13]  /*0db0*/  ISETP.GE.U32.AND P0, PT, R3, 0xfe, PT ;  /* 0x000000fe0300780c */ /* 0x000fda0003f06070 */
[----:B------:R-:W-:Y:S05]  /*0dc0*/  @!P0 BRA `(.L_x_16) ;  /* 0x0000000000808947 */ /* 0x000fea0003800000 */
[----:B------:R-:W-:-:S13]  /*0dd0*/  ISETP.GT.AND P0, PT, R9, 0xfe, PT ;  /* 0x000000fe0900780c */ /* 0x000fda0003f04270 */
[----:B------:R-:W-:Y:S05]  /*0de0*/  @P0 BRA `(.L_x_17) ;  /* 0x00000000006c0947 */ /* 0x000fea0003800000 */
[----:B------:R-:W-:-:S13]  /*0df0*/  ISETP.GE.AND P0, PT, R9, 0x1, PT ;  /* 0x000000010900780c */ /* 0x000fda0003f06270 */
[----:B------:R-:W-:Y:S05]  /*0e00*/  @P0 BRA `(.L_x_18) ;  /* 0x0000000000740947 */ /* 0x000fea0003800000 */
[----:B------:R-:W-:Y:S02]  /*0e10*/  ISETP.GE.AND P0, PT, R9, -0x18, PT ;  /* 0xffffffe80900780c */ /* 0x000fe40003f06270 */
[----:B------:R-:W-:-:S11]  /*0e20*/  LOP3.LUT R0, R0, 0x80000000, RZ, 0xc0, !PT ;  /* 0x8000000000007812 */ /* 0x000fd600078ec0ff */
[----:B------:R-:W-:Y:S05]  /*0e30*/  @!P0 BRA `(.L_x_18) ;  /* 0x0000000000688947 */ /* 0x000fea0003800000 */
[CCC-:B------:R-:W-:Y:S01]  /*0e40*/  FFMA.RZ R3, R12.reuse, R10.reuse, R13.reuse ;  /* 0x0000000a0c037223 */ /* 0x1c0fe2000000c00d */
[C---:B------:R-:W-:Y:S01]  /*0e50*/  IADD3 R8, PT, PT, R9.reuse, 0x20, RZ ;  /* 0x0000002009087810 */ /* 0x040fe20007ffe0ff */
[CCC-:B------:R-:W-:Y:S01]  /*0e60*/  FFMA.RM R6, R12.reuse, R10.reuse, R13.reuse ;  /* 0x0000000a0c067223 */ /* 0x1c0fe2000000400d */
[----:B------:R-:W-:Y:S02]  /*0e70*/  ISETP.NE.AND P2, PT, R9, RZ, PT ;  /* 0x000000ff0900720c */ /* 0x000fe40003f45270 */
[----:B------:R-:W-:Y:S01]  /*0e80*/  LOP3.LUT R7, R3, 0x7fffff, RZ, 0xc0, !PT ;  /* 0x007fffff03077812 */ /* 0x000fe200078ec0ff */
[----:B------:R-:W-:Y:S01]  /*0e90*/  FFMA.RP R3, R12, R10, R13 ;  /* 0x0000000a0c037223 */ /* 0x000fe2000000800d */
[----:B------:R-:W-:Y:S02]  /*0ea0*/  ISETP.NE.AND P1, PT, R9, RZ, PT ;  /* 0x000000ff0900720c */ /* 0x000fe40003f25270 */
[----:B------:R-:W-:Y:S02]  /*0eb0*/  LOP3.LUT R7, R7, 0x800000, RZ, 0xfc, !PT ;  /* 0x0080000007077812 */ /* 0x000fe400078efcff */
[----:B------:R-:W-:-:S02]  /*0ec0*/  IADD3 R9, PT, PT, -R9, RZ, RZ ;  /* 0x000000ff09097210 */ /* 0x000fc40007ffe1ff */
[----:B------:R-:W-:Y:S02]  /*0ed0*/  SHF.L.U32 R8, R7, R8, RZ ;  /* 0x0000000807087219 */ /* 0x000fe400000006ff */
[----:B------:R-:W-:Y:S02]  /*0ee0*/  FSETP.NEU.FTZ.AND P0, PT, R3, R6, PT ;  /* 0x000000060300720b */ /* 0x000fe40003f1d000 */
[----:B------:R-:W-:Y:S02]  /*0ef0*/  SEL R6, R9, RZ, P2 ;  /* 0x000000ff09067207 */ /* 0x000fe40001000000 */
[----:B------:R-:W-:Y:S02]  /*0f00*/  ISETP.NE.AND P1, PT, R8, RZ, P1 ;  /* 0x000000ff0800720c */ /* 0x000fe40000f25270 */
[----:B------:R-:W-:Y:S02]  /*0f10*/  SHF.R.U32.HI R6, RZ, R6, R7 ;  /* 0x00000006ff067219 */ /* 0x000fe40000011607 */
[----:B------:R-:W-:-:S02]  /*0f20*/  PLOP3.LUT P0, PT, P0, P1, PT, 0xf8, 0x8f ;  /* 0x00000000008f781c */ /* 0x000fc40000703f70 */
[----:B------:R-:W-:Y:S02]  /*0f30*/  SHF.R.U32.HI R8, RZ, 0x1, R6 ;  /* 0x00000001ff087819 */ /* 0x000fe40000011606 */
[----:B------:R-:W-:-:S04]  /*0f40*/  SEL R3, RZ, 0x1, !P0 ;  /* 0x00000001ff037807 */ /* 0x000fc80004000000 */
[----:B------:R-:W-:-:S04]  /*0f50*/  LOP3.LUT R3, R3, 0x1, R8, 0xf8, !PT ;  /* 0x0000000103037812 */ /* 0x000fc800078ef808 */
[----:B------:R-:W-:-:S05]  /*0f60*/  LOP3.LUT R3, R3, R6, RZ, 0xc0, !PT ;  /* 0x0000000603037212 */ /* 0x000fca00078ec0ff */
[----:B------:R-:W-:-:S05]  /*0f70*/  IMAD.IADD R3, R8, 0x1, R3 ;  /* 0x0000000108037824 */ /* 0x000fca00078e0203 */
[----:B------:R-:W-:Y:S01]  /*0f80*/  LOP3.LUT R0, R3, R0, RZ, 0xfc, !PT ;  /* 0x0000000003007212 */ /* 0x000fe200078efcff */
[----:B------:R-:W-:Y:S06]  /*0f90*/  BRA `(.L_x_18) ;  /* 0x0000000000107947 */ /* 0x000fec0003800000 */
.L_x_17:
[----:B------:R-:W-:-:S04]  /*0fa0*/  LOP3.LUT R0, R0, 0x80000000, RZ, 0xc0, !PT ;  /* 0x8000000000007812 */ /* 0x000fc800078ec0ff */
[----:B------:R-:W-:Y:S01]  /*0fb0*/  LOP3.LUT R0, R0, 0x7f800000, RZ, 0xfc, !PT ;  /* 0x7f80000000007812 */ /* 0x000fe200078efcff */
[----:B------:R-:W-:Y:S06]  /*0fc0*/  BRA `(.L_x_18) ;  /* 0x0000000000047947 */ /* 0x000fec0003800000 */
.L_x_16:
[----:B------:R-:W-:-:S07]  /*0fd0*/  LEA R0, R7, R0, 0x17 ;  /* 0x0000000007007211 */ /* 0x000fce00078eb8ff */
.L_x_18:
[----:B------:R-:W-:Y:S05]  /*0fe0*/  BSYNC.RECONVERGENT B2 ;  /* 0x0000000000027941 */ /* 0x000fea0003800200 */
.L_x_15:
[----:B------:R-:W-:Y:S05]  /*0ff0*/  BRA `(.L_x_19) ;  /* 0x0000000000207947 */ /* 0x000fea0003800000 */
.L_x_14:
[----:B------:R-:W-:-:S04]  /*1000*/  LOP3.LUT R0, R6, 0x80000000, R3, 0x48, !PT ;  /* 0x8000000006007812 */ /* 0x000fc800078e4803 */
[----:B------:R-:W-:Y:S01]  /*1010*/  LOP3.LUT R0, R0, 0x7f800000, RZ, 0xfc, !PT ;  /* 0x7f80000000007812 */ /* 0x000fe200078efcff */
[----:B------:R-:W-:Y:S06]  /*1020*/  BRA `(.L_x_19) ;  /* 0x0000000000147947 */ /* 0x000fec0003800000 */
.L_x_13:
[----:B------:R-:W-:Y:S01]  /*1030*/  LOP3.LUT R0, R6, 0x80000000, R3, 0x48, !PT ;  /* 0x8000000006007812 */ /* 0x000fe200078e4803 */
[----:B------:R-:W-:Y:S06]  /*1040*/  BRA `(.L_x_19) ;  /* 0x00000000000c7947 */ /* 0x000fec0003800000 */
.L_x_12:
[----:B------:R-:W0:Y:S01]  /*1050*/  MUFU.RSQ R0, -QNAN ;  /* 0xffc0000000007908 */ /* 0x000e220000001400 */
[----:B------:R-:W-:Y:S05]  /*1060*/  BRA `(.L_x_19) ;  /* 0x0000000000047947 */ /* 0x000fea0003800000 */
.L_x_11:
[----:B------:R-:W-:-:S07]  /*1070*/  FADD.FTZ R0, R3, R0 ;  /* 0x0000000003007221 */ /* 0x000fce0000010000 */
.L_x_19:
[----:B------:R-:W-:Y:S05]  /*1080*/  BSYNC.RECONVERGENT B1 ;  /* 0x0000000000017941 */ /* 0x000fea0003800200 */
.L_x_9:
[----:B------:R-:W-:-:S04]  /*1090*/  HFMA2 R3, -RZ, RZ, 0, 0 ;  /* 0x00000000ff037431 */ /* 0x000fc800000001ff */
[----:B0-----:R-:W-:Y:S05]  /*10a0*/  RET.REL.NODEC R2 `(_Z11avgToColumnPfS_i) ;  /* 0xffffffec02d47950 */ /* 0x001fea0003c3ffff */
.L_x_20:
[----:B------:R-:W-:-:S00]  /*10b0*/  BRA `(.L_x_20) ;  /* 0xfffffffc00fc7947 */ /* 0x000fc0000383ffff */
[----:B------:R-:W-:-:S00]  /*10c0*/  NOP ;  /* 0x0000000000007918 */ /* 0x000fc00000000000 */
        /* <DEDUP_REMOVED lines=11> */
.L_x_64:


//--------------------- .text._Z22matrixScalarReciprocalfPfS_ --------------------------
	.section	.text._Z22matrixScalarReciprocalfPfS_,"ax",@progbits
	.align	128
        .global         _Z22matrixScalarReciprocalfPfS_
        .type           _Z22matrixScalarReciprocalfPfS_,@function
        .size           _Z22matrixScalarReciprocalfPfS_,(.L_x_65 - _Z22matrixScalarReciprocalfPfS_)
        .other          _Z22matrixScalarReciprocalfPfS_,@"STO_CUDA_ENTRY STV_DEFAULT"
_Z22matrixScalarReciprocalfPfS_:
.text._Z22matrixScalarReciprocalfPfS_:
[----:B------:R-:W-:Y:S01]  /*0000*/  LDC R1, c[0x0][0x37c] ;  /* 0x0000df00ff017b82 */ /* 0x000fe20000000800 */
[----:B------:R-:W0:Y:S07]  /*0010*/  S2R R3, SR_TID.X ;  /* 0x0000000000037919 */ /* 0x000e2e0000002100 */
[----:B------:R-:W0:Y:S01]  /*0020*/  S2UR UR6, SR_CTAID.X ;  /* 0x00000000000679c3 */ /* 0x000e220000002500 */
[----:B------:R-:W1:Y:S07]  /*0030*/  LDCU.64 UR4, c[0x0][0x358] ;  /* 0x00006b00ff0477ac */ /* 0x000e6e0008000a00 */
[----:B------:R-:W0:Y:S08]  /*0040*/  LDC R2, c[0x0][0x360] ;  /* 0x0000d800ff027b82 */ /* 0x000e300000000800 */
[----:B------:R-:W2:Y:S01]  /*0050*/  LDC.64 R4, c[0x0][0x388] ;  /* 0x0000e200ff047b82 */ /* 0x000ea20000000a00 */
[----:B0-----:R-:W-:Y:S01]  /*0060*/  IMAD R2, R2, UR6, R3 ;  /* 0x0000000602027c24 */ /* 0x001fe2000f8e0203 */
[----:B------:R-:W0:Y:S03]  /*0070*/  LDCU UR6, c[0x0][0x380] ;  /* 0x00007000ff0677ac */ /* 0x000e260008000800 */
[----:B--2---:R-:W-:-:S06]  /*0080*/  IMAD.WIDE R4, R2, 0x4, R4 ;  /* 0x0000000402047825 */ /* 0x004fcc00078e0204 */
[----:B-1----:R-:W2:Y:S01]  /*0090*/  LDG.E R5, desc[UR4][R4.64] ;  /* 0x0000000404057981 */ /* 0x002ea2000c1e1900 */
[----:B------:R-:W-:Y:S01]  /*00a0*/  BSSY.RECONVERGENT B0, `(.L_x_21) ;  /* 0x000000d000007945 */ /* 0x000fe20003800200 */
[----:B0-----:R-:W-:Y:S01]  /*00b0*/  IMAD.U32 R8, RZ, RZ, UR6 ;  /* 0x00000006ff087e24 */ /* 0x001fe2000f8e00ff */
[----:B--2---:R-:W0:Y:S08]  /*00c0*/  MUFU.RCP R0, R5 ;  /* 0x0000000500007308 */ /* 0x004e300000001000 */
[----:B------:R-:W1:Y:S01]  /*00d0*/  FCHK P0, R8, R5 ;  /* 0x0000000508007302 */ /* 0x000e620000000000 */
[----:B0-----:R-:W-:-:S04]  /*00e0*/  FFMA R3, -R5, R0, 1 ;  /* 0x3f80000005037423 */ /* 0x001fc80000000100 */
[----:B------:R-:W-:-:S04]  /*00f0*/  FFMA R0, R0, R3, R0 ;  /* 0x0000000300007223 */ /* 0x000fc80000000000 */
[----:B------:R-:W-:-:S04]  /*0100*/  FFMA R3, R0, UR6, RZ ;  /* 0x0000000600037c23 */ /* 0x000fc800080000ff */
[----:B------:R-:W-:-:S04]  /*0110*/  FFMA R6, -R5, R3, UR6 ;  /* 0x0000000605067e23 */ /* 0x000fc80008000103 */
[----:B------:R-:W-:Y:S01]  /*0120*/  FFMA R7, R0, R6, R3 ;  /* 0x0000000600077223 */ /* 0x000fe20000000003 */
[----:B-1----:R-:W-:Y:S06]  /*0130*/  @!P0 BRA `(.L_x_22) ;  /* 0x00000000000c8947 */ /* 0x002fec0003800000 */
[----:B------:R-:W-:-:S07]  /*0140*/  MOV R4, 0x160 ;  /* 0x0000016000047802 */ /* 0x000fce0000000f00 */
[----:B------:R-:W-:Y:S05]  /*0150*/  CALL.REL.NOINC `($__internal_1_$__cuda_sm3x_div_rn_noftz_f32_slowpath) ;  /* 0x0000000000187944 */ /* 0x000fea0003c00000 */
[----:B------:R-:W-:-:S07]  /*0160*/  IMAD.MOV.U32 R7, RZ, RZ, R0 ;  /* 0x000000ffff077224 */ /* 0x000fce00078e0000 */
.L_x_22:
[----:B------:R-:W-:Y:S05]  /*0170*/  BSYNC.RECONVERGENT B0 ;  /* 0x0000000000007941 */ /* 0x000fea0003800200 */
.L_x_21:
[----:B------:R-:W0:Y:S02]  /*0180*/  LDC.64 R4, c[0x0][0x390] ;  /* 0x0000e400ff047b82 */ /* 0x000e240000000a00 */
[----:B0-----:R-:W-:-:S05]  /*0190*/  IMAD.WIDE R2, R2, 0x4, R4 ;  /* 0x0000000402027825 */ /* 0x001fca00078e0204 */
[----:B------:R-:W-:Y:S01]  /*01a0*/  STG.E desc[UR4][R2.64], R7 ;  /* 0x0000000702007986 */ /* 0x000fe2000c101904 */
[----:B------:R-:W-:Y:S05]  /*01b0*/  EXIT ;  /* 0x000000000000794d */ /* 0x000fea0003800000 */
        .weak           $__internal_1_$__cuda_sm3x_div_rn_noftz_f32_slowpath
        .type           $__internal_1_$__cuda_sm3x_div_rn_noftz_f32_slowpath,@function
        .size           $__internal_1_$__cuda_sm3x_div_rn_noftz_f32_slowpath,(.L_x_65 - $__internal_1_$__cuda_sm3x_div_rn_noftz_f32_slowpath)
$__internal_1_$__cuda_sm3x_div_rn_noftz_f32_slowpath:
[----:B------:R-:W0:Y:S01]  /*01c0*/  LDC R3, c[0x0][0x380] ;  /* 0x0000e000ff037b82 */ /* 0x000e220000000800 */
[----:B------:R-:W-:Y:S01]  /*01d0*/  SHF.R.U32.HI R0, RZ, 0x17, R5 ;  /* 0x00000017ff007819 */ /* 0x000fe20000011605 */
[----:B------:R-:W1:Y:S01]  /*01e0*/  LDCU UR6, c[0x0][0x380] ;  /* 0x00007000ff0677ac */ /* 0x000e620008000800 */
[----:B------:R-:W-:Y:S02]  /*01f0*/  BSSY.RECONVERGENT B1, `(.L_x_23) ;  /* 0x0000064000017945 */ /* 0x000fe40003800200 */
[----:B------:R-:W-:-:S05]  /*0200*/  LOP3.LUT R7, R0, 0xff, RZ, 0xc0, !PT ;  /* 0x000000ff00077812 */ /* 0x000fca00078ec0ff */
[----:B------:R-:W-:-:S05]  /*0210*/  VIADD R11, R7, 0xffffffff ;  /* 0xffffffff070b7836 */ /* 0x000fca0000000000 */
[----:B------:R-:W-:Y:S01]  /*0220*/  ISETP.GT.U32.AND P0, PT, R11, 0xfd, PT ;  /* 0x000000fd0b00780c */ /* 0x000fe20003f04070 */
[----:B-1----:R-:W-:Y:S01]  /*0230*/  IMAD.U32 R8, RZ, RZ, UR6 ;  /* 0x00000006ff087e24 */ /* 0x002fe2000f8e00ff */
[----:B0-----:R-:W-:-:S04]  /*0240*/  SHF.R.U32.HI R0, RZ, 0x17, R3 ;  /* 0x00000017ff007819 */ /* 0x001fc80000011603 */
[----:B------:R-:W-:-:S05]  /*0250*/  LOP3.LUT R6, R0, 0xff, RZ, 0xc0, !PT ;  /* 0x000000ff00067812 */ /* 0x000fca00078ec0ff */
[----:B------:R-:W-:-:S05]  /*0260*/  VIADD R10, R6, 0xffffffff ;  /* 0xffffffff060a7836 */ /* 0x000fca0000000000 */
[----:B------:R-:W-:-:S13]  /*0270*/  ISETP.GT.U32.OR P0, PT, R10, 0xfd, P0 ;  /* 0x000000fd0a00780c */ /* 0x000fda0000704470 */
[----:B------:R-:W-:Y:S01]  /*0280*/  @!P0 IMAD.MOV.U32 R9, RZ, RZ, RZ ;  /* 0x000000ffff098224 */ /* 0x000fe200078e00ff */
[----:B------:R-:W-:Y:S06]  /*0290*/  @!P0 BRA `(.L_x_24) ;  /* 0x0000000000608947 */ /* 0x000fec0003800000 */
[----:B------:R-:W-:Y:S01]  /*02a0*/  FSETP.GTU.FTZ.AND P0, PT, |R3|, +INF , PT ;  /* 0x7f8000000300780b */ /* 0x000fe20003f1c200 */
[----:B------:R-:W-:Y:S01]  /*02b0*/  IMAD.MOV.U32 R0, RZ, RZ, R5 ;  /* 0x000000ffff007224 */ /* 0x000fe200078e0005 */
[----:B------:R-:W-:-:S04]  /*02c0*/  FSETP.GTU.FTZ.AND P1, PT, |R5|, +INF , PT ;  /* 0x7f8000000500780b */ /* 0x000fc80003f3c200 */
        /* <DEDUP_REMOVED lines=16> */
[----:B------:R-:W-:Y:S02]  /*03d0*/  @P0 IMAD.MOV.U32 R9, RZ, RZ, RZ ;  /* 0x000000ffff090224 */ /* 0x000fe400078e00ff */
[----:B------:R-:W-:Y:S01]  /*03e0*/  @!P0 FFMA R8, R3, 1.84467440737095516160e+19, RZ ;  /* 0x5f80000003088823 */ /* 0x000fe200000000ff */
[----:B------:R-:W-:Y:S02]  /*03f0*/  @!P0 IMAD.MOV.U32 R9, RZ, RZ, -0x40 ;  /* 0xffffffc0ff098424 */ /* 0x000fe400078e00ff */
[----:B------:R-:W-:Y:S02]  /*0400*/  @!P1 FFMA R5, R0, 1.84467440737095516160e+19, RZ ;  /* 0x5f80000000059823 */ /* 0x000fe400000000ff */
[----:B------:R-:W-:-:S07]  /*0410*/  @!P1 VIADD R9, R9, 0x40 ;  /* 0x0000004009099836 */ /* 0x000fce0000000000 */
.L_x_24:
[----:B------:R-:W-:Y:S01]  /*0420*/  LEA R0, R7, 0xc0800000, 0x17 ;  /* 0xc080000007007811 */ /* 0x000fe200078eb8ff */
[----:B------:R-:W-:Y:S01]  /*0430*/  VIADD R6, R6, 0xffffff81 ;  /* 0xffffff8106067836 */ /* 0x000fe20000000000 */
[----:B------:R-:W-:Y:S03]  /*0440*/  BSSY.RECONVERGENT B2, `(.L_x_29) ;  /* 0x0000035000027945 */ /* 0x000fe60003800200 */
[----:B------:R-:W-:Y:S02]  /*0450*/  IMAD.IADD R5, R5, 0x1, -R0 ;  /* 0x0000000105057824 */ /* 0x000fe400078e0a00 */
[C---:B------:R-:W-:Y:S01]  /*0460*/  IMAD R0, R6.reuse, -0x800000, R8 ;  /* 0xff80000006007824 */ /* 0x040fe200078e0208 */
[----:B------:R-:W-:Y:S01]  /*0470*/  IADD3 R6, PT, PT, R6, 0x7f, -R7 ;  /* 0x0000007f06067810 */ /* 0x000fe20007ffe807 */
[----:B------:R-:W0:Y:S01]  /*0480*/  MUFU.RCP R3, R5 ;  /* 0x0000000500037308 */ /* 0x000e220000001000 */
[----:B------:R-:W-:-:S03]  /*0490*/  FADD.FTZ R11, -R5, -RZ ;  /* 0x800000ff050b7221 */ /* 0x000fc60000010100 */
[----:B------:R-:W-:Y:S02]  /*04a0*/  IMAD.IADD R6, R6, 0x1, R9 ;  /* 0x0000000106067824 */ /* 0x000fe400078e0209 */
        /* <DEDUP_REMOVED lines=8> */
[----:B------:R-:W-:-:S05]  /*0530*/  LOP3.LUT R3, R3, 0xff, RZ, 0xc0, !PT ;  /* 0x000000ff03037812 */ /* 0x000fca00078ec0ff */
[----:B------:R-:W-:-:S04]  /*0540*/  IMAD.IADD R7, R3, 0x1, R6 ;  /* 0x0000000103077824 */ /* 0x000fc800078e0206 */
        /* <DEDUP_REMOVED lines=11> */
[CCC-:B------:R-:W-:Y:S01]  /*0600*/  FFMA.RM R6, R10.reuse, R8.reuse, R13.reuse ;  /* 0x000000080a067223 */ /* 0x1c0fe2000000400d */
[C---:B------:R-:W-:Y:S02]  /*0610*/  ISETP.NE.AND P2, PT, R7.reuse, RZ, PT ;  /* 0x000000ff0700720c */ /* 0x040fe40003f45270 */
[----:B------:R-:W-:Y:S02]  /*0620*/  ISETP.NE.AND P1, PT, R7, RZ, PT ;  /* 0x000000ff0700720c */ /* 0x000fe40003f25270 */
[----:B------:R-:W-:Y:S01]  /*0630*/  LOP3.LUT R5, R3, 0x7fffff, RZ, 0xc0, !PT ;  /* 0x007fffff03057812 */ /* 0x000fe200078ec0ff */
[----:B------:R-:W-:Y:S01]  /*0640*/  FFMA.RP R3, R10, R8, R13 ;  /* 0x000000080a037223 */ /* 0x000fe2000000800d */
[----:B------:R-:W-:Y:S02]  /*0650*/  VIADD R8, R7, 0x20 ;  /* 0x0000002007087836 */ /* 0x000fe40000000000 */
[----:B------:R-:W-:Y:S01]  /*0660*/  LOP3.LUT R5, R5, 0x800000, RZ, 0xfc, !PT ;  /* 0x0080000005057812 */ /* 0x000fe200078efcff */
[----:B------:R-:W-:Y:S01]  /*0670*/  IMAD.MOV R7, RZ, RZ, -R7 ;  /* 0x000000ffff077224 */ /* 0x000fe200078e0a07 */
[----:B------:R-:W-:-:S02]  /*0680*/  FSETP.NEU.FTZ.AND P0, PT, R3, R6, PT ;  /* 0x000000060300720b */ /* 0x000fc40003f1d000 */
[----:B------:R-:W-:Y:S02]  /*0690*/  SHF.L.U32 R8, R5, R8, RZ ;  /* 0x0000000805087219 */ /* 0x000fe400000006ff */
[----:B------:R-:W-:Y:S02]  /*06a0*/  SEL R6, R7, RZ, P2 ;  /* 0x000000ff07067207 */ /* 0x000fe40001000000 */
[----:B------:R-:W-:Y:S02]  /*06b0*/  ISETP.NE.AND P1, PT, R8, RZ, P1 ;  /* 0x000000ff0800720c */ /* 0x000fe40000f25270 */
[----:B------:R-:W-:Y:S02]  /*06c0*/  SHF.R.U32.HI R6, RZ, R6, R5 ;  /* 0x00000006ff067219 */ /* 0x000fe40000011605 */
[----:B------:R-:W-:Y:S02]  /*06d0*/  PLOP3.LUT P0, PT, P0, P1, PT, 0xf8, 0x8f ;  /* 0x00000000008f781c */ /* 0x000fe40000703f70 */
[----:B------:R-:W-:-:S02]  /*06e0*/  SHF.R.U32.HI R8, RZ, 0x1, R6 ;  /* 0x00000001ff087819 */ /* 0x000fc40000011606 */
[----:B------:R-:W-:-:S04]  /*06f0*/  SEL R3, RZ, 0x1, !P0 ;  /* 0x00000001ff037807 */ /* 0x000fc80004000000 */
[----:B------:R-:W-:-:S04]  /*0700*/  LOP3.LUT R3, R3, 0x1, R8, 0xf8, !PT ;  /* 0x0000000103037812 */ /* 0x000fc800078ef808 */
[----:B------:R-:W-:-:S05]  /*0710*/  LOP3.LUT R3, R3, R6, RZ, 0xc0, !PT ;  /* 0x0000000603037212 */ /* 0x000fca00078ec0ff */
[----:B------:R-:W-:-:S05]  /*0720*/  IMAD.IADD R3, R8, 0x1, R3 ;  /* 0x0000000108037824 */ /* 0x000fca00078e0203 */
[----:B------:R-:W-:Y:S01]  /*0730*/  LOP3.LUT R0, R3, R0, RZ, 0xfc, !PT ;  /* 0x0000000003007212 */ /* 0x000fe200078efcff */
[----:B------:R-:W-:Y:S06]  /*0740*/  BRA `(.L_x_32) ;  /* 0x0000000000107947 */ /* 0x000fec0003800000 */
.L_x_31:
[----:B------:R-:W-:-:S04]  /*0750*/  LOP3.LUT R0, R0, 0x80000000, RZ, 0xc0, !PT ;  /* 0x8000000000007812 */ /* 0x000fc800078ec0ff */
[----:B------:R-:W-:Y:S01]  /*0760*/  LOP3.LUT R0, R0, 0x7f800000, RZ, 0xfc, !PT ;  /* 0x7f80000000007812 */ /* 0x000fe200078efcff */
[----:B------:R-:W-:Y:S06]  /*0770*/  BRA `(.L_x_32) ;  /* 0x0000000000047947 */ /* 0x000fec0003800000 */
.L_x_30:
[----:B------:R-:W-:-:S07]  /*0780*/  IMAD R0, R6, 0x800000, R0 ;  /* 0x0080000006007824 */ /* 0x000fce00078e0200 */
.L_x_32:
[----:B------:R-:W-:Y:S05]  /*0790*/  BSYNC.RECONVERGENT B2 ;  /* 0x0000000000027941 */ /* 0x000fea0003800200 */
.L_x_29:
[----:B------:R-:W-:Y:S05]  /*07a0*/  BRA `(.L_x_33) ;  /* 0x0000000000207947 */ /* 0x000fea0003800000 */
.L_x_28:
[----:B------:R-:W-:-:S04]  /*07b0*/  LOP3.LUT R0, R5, 0x80000000, R8, 0x48, !PT ;  /* 0x8000000005007812 */ /* 0x000fc800078e4808 */
[----:B------:R-:W-:Y:S01]  /*07c0*/  LOP3.LUT R0, R0, 0x7f800000, RZ, 0xfc, !PT ;  /* 0x7f80000000007812 */ /* 0x000fe200078efcff */
[----:B------:R-:W-:Y:S06]  /*07d0*/  BRA `(.L_x_33) ;  /* 0x0000000000147947 */ /* 0x000fec0003800000 */
.L_x_27:
[----:B------:R-:W-:Y:S01]  /*07e0*/  LOP3.LUT R0, R5, 0x80000000, R8, 0x48, !PT ;  /* 0x8000000005007812 */ /* 0x000fe200078e4808 */
[----:B------:R-:W-:Y:S06]  /*07f0*/  BRA `(.L_x_33) ;  /* 0x00000000000c7947 */ /* 0x000fec0003800000 */
.L_x_26:
[----:B------:R-:W0:Y:S01]  /*0800*/  MUFU.RSQ R0, -QNAN ;  /* 0xffc0000000007908 */ /* 0x000e220000001400 */
[----:B------:R-:W-:Y:S05]  /*0810*/  BRA `(.L_x_33) ;  /* 0x0000000000047947 */ /* 0x000fea0003800000 */
.L_x_25:
[----:B------:R-:W-:-:S07]  /*0820*/  FADD.FTZ R0, R0, R3 ;  /* 0x0000000300007221 */ /* 0x000fce0000010000 */
.L_x_33:
[----:B------:R-:W-:Y:S05]  /*0830*/  BSYNC.RECONVERGENT B1 ;  /* 0x0000000000017941 */ /* 0x000fea0003800200 */
.L_x_23:
[----:B------:R-:W-:-:S04]  /*0840*/  IMAD.MOV.U32 R5, RZ, RZ, 0x0 ;  /* 0x00000000ff057424 */ /* 0x000fc800078e00ff */
[----:B0-----:R-:W-:Y:S05]  /*0850*/  RET.REL.NODEC R4 `(_Z22matrixScalarReciprocalfPfS_) ;  /* 0xfffffff404e87950 */ /* 0x001fea0003c3ffff */
.L_x_34:
        /* <DEDUP_REMOVED lines=10> */
.L_x_65:


//--------------------- .text._Z8gradRELUPfS_S_   --------------------------
	.section	.text._Z8gradRELUPfS_S_,"ax",@progbits
	.align	128
        .global         _Z8gradRELUPfS_S_
        .type           _Z8gradRELUPfS_S_,@function
        .size           _Z8gradRELUPfS_S_,(.L_x_69 - _Z8gradRELUPfS_S_)
        .other          _Z8gradRELUPfS_S_,@"STO_CUDA_ENTRY STV_DEFAULT"
_Z8gradRELUPfS_S_:
.text._Z8gradRELUPfS_S_:
[----:B------:R-:W-:Y:S01]  /*0000*/  LDC R1, c[0x0][0x37c] ;  /* 0x0000df00ff017b82 */ /* 0x000fe20000000800 */
[----:B------:R-:W0:Y:S07]  /*0010*/  S2R R0, SR_TID.X ;  /* 0x0000000000007919 */ /* 0x000e2e0000002100 */
[----:B------:R-:W0:Y:S01]  /*0020*/  S2UR UR6, SR_CTAID.X ;  /* 0x00000000000679c3 */ /* 0x000e220000002500 */
[----:B------:R-:W1:Y:S07]  /*0030*/  LDCU.64 UR4, c[0x0][0x358] ;  /* 0x00006b00ff0477ac */ /* 0x000e6e0008000a00 */
[----:B------:R-:W0:Y:S08]  /*0040*/  LDC R7, c[0x0][0x360] ;  /* 0x0000d800ff077b82 */ /* 0x000e300000000800 */
[----:B------:R-:W2:Y:S01]  /*0050*/  LDC.64 R2, c[0x0][0x388] ;  /* 0x0000e200ff027b82 */ /* 0x000ea20000000a00 */
[----:B0-----:R-:W-:-:S04]  /*0060*/  IMAD R7, R7, UR6, R0 ;  /* 0x0000000607077c24 */ /* 0x001fc8000f8e0200 */
[----:B--2---:R-:W-:-:S06]  /*0070*/  IMAD.WIDE R2, R7, 0x4, R2 ;  /* 0x0000000407027825 */ /* 0x004fcc00078e0202 */
[----:B-1----:R-:W2:Y:S02]  /*0080*/  LDG.E R2, desc[UR4][R2.64] ;  /* 0x0000000402027981 */ /* 0x002ea4000c1e1900 */
[----:B--2---:R-:W-:-:S13]  /*0090*/  FSETP.GE.AND P0, PT, R2, RZ, PT ;  /* 0x000000ff0200720b */ /* 0x004fda0003f06000 */
[----:B------:R-:W-:Y:S05]  /*00a0*/  @!P0 EXIT ;  /* 0x000000000000894d */ /* 0x000fea0003800000 */
[----:B------:R-:W0:Y:S08]  /*00b0*/  LDC.64 R2, c[0x0][0x380] ;  /* 0x0000e000ff027b82 */ /* 0x000e300000000a00 */
[----:B------:R-:W1:Y:S01]  /*00c0*/  LDC.64 R4, c[0x0][0x390] ;  /* 0x0000e400ff047b82 */ /* 0x000e620000000a00 */
[----:B0-----:R-:W-:-:S06]  /*00d0*/  IMAD.WIDE R2, R7, 0x4, R2 ;  /* 0x0000000407027825 */ /* 0x001fcc00078e0202 */
[----:B------:R-:W2:Y:S01]  /*00e0*/  LDG.E R2, desc[UR4][R2.64] ;  /* 0x0000000402027981 */ /* 0x000ea2000c1e1900 */
[----:B-1----:R-:W-:-:S05]  /*00f0*/  IMAD.WIDE R4, R7, 0x4, R4 ;  /* 0x0000000407047825 */ /* 0x002fca00078e0204 */
[----:B------:R-:W2:Y:S02]  /*0100*/  LDG.E R7, desc[UR4][R4.64] ;  /* 0x0000000404077981 */ /* 0x000ea4000c1e1900 */
[----:B--2---:R-:W-:-:S05]  /*0110*/  FADD R7, R2, R7 ;  /* 0x0000000702077221 */ /* 0x004fca0000000000 */
[----:B------:R-:W-:Y:S01]  /*0120*/  STG.E desc[UR4][R4.64], R7 ;  /* 0x0000000704007986 */ /* 0x000fe2000c101904 */
[----:B------:R-:W-:Y:S05]  /*0130*/  EXIT ;  /* 0x000000000000794d */ /* 0x000fea0003800000 */
.L_x_35:
        /* <DEDUP_REMOVED lines=12> */
.L_x_69:


//--------------------- .text._Z9matrixHadPfS_S_  --------------------------
	.section	.text._Z9matrixHadPfS_S_,"ax",@progbits
	.align	128
        .global         _Z9matrixHadPfS_S_
        .type           _Z9matrixHadPfS_S_,@function
        .size           _Z9matrixHadPfS_S_,(.L_x_70 - _Z9matrixHadPfS_S_)
        .other          _Z9matrixHadPfS_S_,@"STO_CUDA_ENTRY STV_DEFAULT"
_Z9matrixHadPfS_S_:
.text._Z9matrixHadPfS_S_:
[----:B------:R-:W-:Y:S01]  /*0000*/  LDC R1, c[0x0][0x37c] ;  /* 0x0000df00ff017b82 */ /* 0x000fe20000000800 */
[----:B------:R-:W0:Y:S07]  /*0010*/  S2R R0, SR_TID.X ;  /* 0x0000000000007919 */ /* 0x000e2e0000002100 */
[----:B------:R-:W0:Y:S01]  /*0020*/  S2UR UR6, SR_CTAID.X ;  /* 0x00000000000679c3 */ /* 0x000e220000002500 */
[----:B------:R-:W1:Y:S07]  /*0030*/  LDCU.64 UR4, c[0x0][0x358] ;  /* 0x00006b00ff0477ac */ /* 0x000e6e0008000a00 */
[----:B------:R-:W0:Y:S08]  /*0040*/  LDC R9, c[0x0][0x360] ;  /* 0x0000d800ff097b82 */ /* 0x000e300000000800 */
[----:B------:R-:W2:Y:S08]  /*0050*/  LDC.64 R2, c[0x0][0x380] ;  /* 0x0000e000ff027b82 */ /* 0x000eb00000000a00 */
[----:B------:R-:W3:Y:S01]  /*0060*/  LDC.64 R4, c[0x0][0x388] ;  /* 0x0000e200ff047b82 */ /* 0x000ee20000000a00 */
[----:B0-----:R-:W-:-:S07]  /*0070*/  IMAD R9, R9, UR6, R0 ;  /* 0x0000000609097c24 */ /* 0x001fce000f8e0200 */
[----:B------:R-:W0:Y:S01]  /*0080*/  LDC.64 R6, c[0x0][0x390] ;  /* 0x0000e400ff067b82 */ /* 0x000e220000000a00 */
[----:B--2---:R-:W-:-:S06]  /*0090*/  IMAD.WIDE R2, R9, 0x4, R2 ;  /* 0x0000000409027825 */ /* 0x004fcc00078e0202 */
[----:B-1----:R-:W2:Y:S01]  /*00a0*/  LDG.E R2, desc[UR4][R2.64] ;  /* 0x0000000402027981 */ /* 0x002ea2000c1e1900 */
[----:B---3--:R-:W-:-:S06]  /*00b0*/  IMAD.WIDE R4, R9, 0x4, R4 ;  /* 0x0000000409047825 */ /* 0x008fcc00078e0204 */
[----:B------:R-:W2:Y:S01]  /*00c0*/  LDG.E R5, desc[UR4][R4.64] ;  /* 0x0000000404057981 */ /* 0x000ea2000c1e1900 */
[----:B0-----:R-:W-:-:S04]  /*00d0*/  IMAD.WIDE R6, R9, 0x4, R6 ;  /* 0x0000000409067825 */ /* 0x001fc800078e0206 */
[----:B--2---:R-:W-:-:S05]  /*00e0*/  FMUL R9, R2, R5 ;  /* 0x0000000502097220 */ /* 0x004fca0000400000 */
[----:B------:R-:W-:Y:S01]  /*00f0*/  STG.E desc[UR4][R6.64], R9 ;  /* 0x0000000906007986 */ /* 0x000fe2000c101904 */
[----:B------:R-:W-:Y:S05]  /*0100*/  EXIT ;  /* 0x000000000000794d */ /* 0x000fea0003800000 */
.L_x_36:
        /* <DEDUP_REMOVED lines=15> */
.L_x_70:


//--------------------- .text._Z9matrixExpPfS_    --------------------------
	.section	.text._Z9matrixExpPfS_,"ax",@progbits
	.align	128
        .global         _Z9matrixExpPfS_
        .type           _Z9matrixExpPfS_,@function
        .size           _Z9matrixExpPfS_,(.L_x_71 - _Z9matrixExpPfS_)
        .other          _Z9matrixExpPfS_,@"STO_CUDA_ENTRY STV_DEFAULT"
_Z9matrixExpPfS_:
.text._Z9matrixExpPfS_:
        /* <DEDUP_REMOVED lines=8> */
[----:B-1----:R-:W2:Y:S01]  /*0080*/  LDG.E R2, desc[UR4][R2.64] ;  /* 0x0000000402027981 */ /* 0x002ea2000c1e1900 */
[----:B------:R-:W-:Y:S01]  /*0090*/  HFMA2 R5, -RZ, RZ, 0.96630859375, -0.0022525787353515625 ;  /* 0x3bbb989dff057431 */ /* 0x000fe200000001ff */
[----:B------:R-:W-:-:S04]  /*00a0*/  MOV R9, 0x437c0000 ;  /* 0x437c000000097802 */ /* 0x000fc80000000f00 */
[----:B--2---:R-:W-:Y:S02]  /*00b0*/  FFMA.SAT R0, R2, R5, 0.5 ;  /* 0x3f00000002007423 */ /* 0x004fe40000002005 */
[----:B------:R-:W0:Y:S02]  /*00c0*/  LDC.64 R4, c[0x0][0x388] ;  /* 0x0000e200ff047b82 */ /* 0x000e240000000a00 */
[----:B------:R-:W-:-:S04]  /*00d0*/  FFMA.RM R0, R0, R9, 12582913 ;  /* 0x4b40000100007423 */ /* 0x000fc80000004009 */
[C---:B------:R-:W-:Y:S01]  /*00e0*/  FADD R9, R0.reuse, -12583039 ;  /* 0xcb40007f00097421 */ /* 0x040fe20000000000 */
[----:B------:R-:W-:-:S03]  /*00f0*/  SHF.L.U32 R0, R0, 0x17, RZ ;  /* 0x0000001700007819 */ /* 0x000fc600000006ff */
[----:B------:R-:W-:-:S04]  /*0100*/  FFMA R9, R2, 1.4426950216293334961, -R9 ;  /* 0x3fb8aa3b02097823 */ /* 0x000fc80000000809 */
[----:B------:R-:W-:-:S06]  /*0110*/  FFMA R9, R2, 1.925963033500011079e-08, R9 ;  /* 0x32a5706002097823 */ /* 0x000fcc0000000009 */
[----:B------:R-:W1:Y:S01]  /*0120*/  MUFU.EX2 R9, R9 ;  /* 0x0000000900097308 */ /* 0x000e620000000800 */
[----:B0-----:R-:W-:-:S04]  /*0130*/  IMAD.WIDE R2, R7, 0x4, R4 ;  /* 0x0000000407027825 */ /* 0x001fc800078e0204 */
[----:B-1----:R-:W-:-:S05]  /*0140*/  FMUL R5, R0, R9 ;  /* 0x0000000900057220 */ /* 0x002fca0000400000 */
[----:B------:R-:W-:Y:S01]  /*0150*/  STG.E desc[UR4][R2.64], R5 ;  /* 0x0000000502007986 */ /* 0x000fe2000c101904 */
[----:B------:R-:W-:Y:S05]  /*0160*/  EXIT ;  /* 0x000000000000794d */ /* 0x000fea0003800000 */
.L_x_37:
        /* <DEDUP_REMOVED lines=9> */
.L_x_71:


//--------------------- .text._Z10matrixRELUPfS_  --------------------------
	.section	.text._Z10matrixRELUPfS_,"ax",@progbits
	.align	128
        .global         _Z10matrixRELUPfS_
        .type           _Z10matrixRELUPfS_,@function
        .size           _Z10matrixRELUPfS_,(.L_x_72 - _Z10matrixRELUPfS_)
        .other          _Z10matrixRELUPfS_,@"STO_CUDA_ENTRY STV_DEFAULT"
_Z10matrixRELUPfS_:
.text._Z10matrixRELUPfS_:
[----:B------:R-:W-:Y:S01]  /*0000*/  LDC R1, c[0x0][0x37c] ;  /* 0x0000df00ff017b82 */ /* 0x000fe20000000800 */
[----:B------:R-:W0:Y:S07]  /*0010*/  S2R R0, SR_TID.X ;  /* 0x0000000000007919 */ /* 0x000e2e0000002100 */
[----:B------:R-:W0:Y:S01]  /*0020*/  S2UR UR6, SR_CTAID.X ;  /* 0x00000000000679c3 */ /* 0x000e220000002500 */
[----:B------:R-:W1:Y:S07]  /*0030*/  LDCU.64 UR4, c[0x0][0x358] ;  /* 0x00006b00ff0477ac */ /* 0x000e6e0008000a00 */
[----:B------:R-:W0:Y:S08]  /*0040*/  LDC R7, c[0x0][0x360] ;  /* 0x0000d800ff077b82 */ /* 0x000e300000000800 */
[----:B------:R-:W2:Y:S08]  /*0050*/  LDC.64 R2, c[0x0][0x380] ;  /* 0x0000e000ff027b82 */ /* 0x000eb00000000a00 */
[----:B------:R-:W3:Y:S01]  /*0060*/  LDC.64 R4, c[0x0][0x388] ;  /* 0x0000e200ff047b82 */ /* 0x000ee20000000a00 */
[----:B0-----:R-:W-:-:S04]  /*0070*/  IMAD R7, R7, UR6, R0 ;  /* 0x0000000607077c24 */ /* 0x001fc8000f8e0200 */
[----:B--2---:R-:W-:-:S06]  /*0080*/  IMAD.WIDE R2, R7, 0x4, R2 ;  /* 0x0000000407027825 */ /* 0x004fcc00078e0202 */
[----:B-1----:R-:W2:Y:S01]  /*0090*/  LDG.E R2, desc[UR4][R2.64] ;  /* 0x0000000402027981 */ /* 0x002ea2000c1e1900 */
[----:B---3--:R-:W-:Y:S01]  /*00a0*/  IMAD.WIDE R4, R7, 0x4, R4 ;  /* 0x0000000407047825 */ /* 0x008fe200078e0204 */
[----:B--2---:R-:W-:-:S04]  /*00b0*/  FSETP.GEU.AND P0, PT, R2, RZ, PT ;  /* 0x000000ff0200720b */ /* 0x004fc80003f0e000 */
[----:B------:R-:W-:-:S05]  /*00c0*/  FSEL R7, R2, RZ, P0 ;  /* 0x000000ff02077208 */ /* 0x000fca0000000000 */
[----:B------:R-:W-:Y:S01]  /*00d0*/  STG.E desc[UR4][R4.64], R7 ;  /* 0x0000000704007986 */ /* 0x000fe2000c101904 */
[----:B------:R-:W-:Y:S05]  /*00e0*/  EXIT ;  /* 0x000000000000794d */ /* 0x000fea0003800000 */
.L_x_38:
        /* <DEDUP_REMOVED lines=9> */
.L_x_72:


//--------------------- .text._Z15matrixTransposePfS_ii --------------------------
	.section	.text._Z15matrixTransposePfS_ii,"ax",@progbits
	.align	128
        .global         _Z15matrixTransposePfS_ii
        .type           _Z15matrixTransposePfS_ii,@function
        .size           _Z15matrixTransposePfS_ii,(.L_x_73 - _Z15matrixTransposePfS_ii)
        .other          _Z15matrixTransposePfS_ii,@"STO_CUDA_ENTRY STV_DEFAULT"
_Z15matrixTransposePfS_ii:
.text._Z15matrixTransposePfS_ii:
[----:B------:R-:W-:Y:S01]  /*0000*/  LDC R1, c[0x0][0x37c] ;  /* 0x0000df00ff017b82 */ /* 0x000fe20000000800 */
[----:B------:R-:W0:Y:S07]  /*0010*/  S2R R0, SR_TID.X ;  /* 0x0000000000007919 */ /* 0x000e2e0000002100 */
[----:B------:R-:W0:Y:S01]  /*0020*/  S2UR UR6, SR_CTAID.X ;  /* 0x00000000000679c3 */ /* 0x000e220000002500 */
[----:B------:R-:W1:Y:S07]  /*0030*/  LDCU.64 UR4, c[0x0][0x358] ;  /* 0x00006b00ff0477ac */ /* 0x000e6e0008000a00 */
[----:B------:R-:W0:Y:S08]  /*0040*/  LDC R7, c[0x0][0x360] ;  /* 0x0000d800ff077b82 */ /* 0x000e300000000800 */
[----:B------:R-:W2:Y:S08]  /*0050*/  LDC.64 R2, c[0x0][0x380] ;  /* 0x0000e000ff027b82 */ /* 0x000eb00000000a00 */
[----:B------:R-:W3:Y:S01]  /*0060*/  LDC R6, c[0x0][0x394] ;  /* 0x0000e500ff067b82 */ /* 0x000ee20000000800 */
[----:B0-----:R-:W-:Y:S01]  /*0070*/  IMAD R7, R7, UR6, R0 ;  /* 0x0000000607077c24 */ /* 0x001fe2000f8e0200 */
[----:B------:R-:W0:Y:S03]  /*0080*/  LDCU UR6, c[0x0][0x390] ;  /* 0x00007200ff0677ac */ /* 0x000e260008000800 */
[----:B--2---:R-:W-:-:S05]  /*0090*/  IMAD.WIDE R2, R7, 0x4, R2 ;  /* 0x0000000407027825 */ /* 0x004fca00078e0202 */
[----:B-1----:R1:W2:Y:S01]  /*00a0*/  LDG.E R9, desc[UR4][R2.64] ;  /* 0x0000000402097981 */ /* 0x0022a2000c1e1900 */
[----:B---3--:R-:W-:-:S04]  /*00b0*/  IABS R11, R6 ;  /* 0x00000006000b7213 */ /* 0x008fc80000000000 */
[----:B------:R-:W3:Y:S01]  /*00c0*/  I2F.RP R0, R11 ;  /* 0x0000000b00007306 */ /* 0x000ee20000209400 */
[----:B-1----:R-:W-:-:S07]  /*00d0*/  IABS R2, R7 ;  /* 0x0000000700027213 */ /* 0x002fce0000000000 */
[----:B---3--:R-:W1:Y:S02]  /*00e0*/  MUFU.RCP R0, R0 ;  /* 0x0000000000007308 */ /* 0x008e640000001000 */
[----:B-1----:R-:W-:-:S06]  /*00f0*/  IADD3 R4, PT, PT, R0, 0xffffffe, RZ ;  /* 0x0ffffffe00047810 */ /* 0x002fcc0007ffe0ff */
[----:B------:R1:W3:Y:S02]  /*0100*/  F2I.FTZ.U32.TRUNC.NTZ R5, R4 ;  /* 0x0000000400057305 */ /* 0x0002e4000021f000 */
[----:B-1----:R-:W-:Y:S01]  /*0110*/  IMAD.MOV.U32 R4, RZ, RZ, RZ ;  /* 0x000000ffff047224 */ /* 0x002fe200078e00ff */
[----:B---3--:R-:W-:-:S05]  /*0120*/  IADD3 R8, PT, PT, RZ, -R5, RZ ;  /* 0x80000005ff087210 */ /* 0x008fca0007ffe0ff */
[----:B------:R-:W-:-:S04]  /*0130*/  IMAD R13, R8, R11, RZ ;  /* 0x0000000b080d7224 */ /* 0x000fc800078e02ff */
[----:B------:R-:W-:-:S06]  /*0140*/  IMAD.HI.U32 R5, R5, R13, R4 ;  /* 0x0000000d05057227 */ /* 0x000fcc00078e0004 */
[----:B------:R-:W-:-:S05]  /*0150*/  IMAD.HI.U32 R5, R5, R2, RZ ;  /* 0x0000000205057227 */ /* 0x000fca00078e00ff */
[----:B------:R-:W-:-:S05]  /*0160*/  IADD3 R0, PT, PT, -R5, RZ, RZ ;  /* 0x000000ff05007210 */ /* 0x000fca0007ffe1ff */
[C---:B------:R-:W-:Y:S02]  /*0170*/  IMAD R0, R11.reuse, R0, R2 ;  /* 0x000000000b007224 */ /* 0x040fe400078e0202 */
[----:B------:R-:W1:Y:S03]  /*0180*/  LDC.64 R2, c[0x0][0x388] ;  /* 0x0000e200ff027b82 */ /* 0x000e660000000a00 */
[----:B------:R-:W-:-:S13]  /*0190*/  ISETP.GT.U32.AND P2, PT, R11, R0, PT ;  /* 0x000000000b00720c */ /* 0x000fda0003f44070 */
[----:B------:R-:W-:Y:S01]  /*01a0*/  @!P2 IMAD.IADD R0, R0, 0x1, -R11 ;  /* 0x000000010000a824 */ /* 0x000fe200078e0a0b */
[----:B------:R-:W-:Y:S02]  /*01b0*/  @!P2 IADD3 R5, PT, PT, R5, 0x1, RZ ;  /* 0x000000010505a810 */ /* 0x000fe40007ffe0ff */
[----:B------:R-:W-:Y:S02]  /*01c0*/  ISETP.NE.AND P2, PT, R6, RZ, PT ;  /* 0x000000ff0600720c */ /* 0x000fe40003f45270 */
[----:B------:R-:W-:Y:S02]  /*01d0*/  ISETP.GE.U32.AND P0, PT, R0, R11, PT ;  /* 0x0000000b0000720c */ /* 0x000fe40003f06070 */
[----:B------:R-:W-:-:S04]  /*01e0*/  LOP3.LUT R0, R7, R6, RZ, 0x3c, !PT ;  /* 0x0000000607007212 */ /* 0x000fc800078e3cff */
[----:B------:R-:W-:-:S07]  /*01f0*/  ISETP.GE.AND P1, PT, R0, RZ, PT ;  /* 0x000000ff0000720c */ /* 0x000fce0003f26270 */
[----:B------:R-:W-:-:S06]  /*0200*/  @P0 VIADD R5, R5, 0x1 ;  /* 0x0000000105050836 */ /* 0x000fcc0000000000 */
[----:B------:R-:W-:Y:S02]  /*0210*/  @!P1 IADD3 R5, PT, PT, -R5, RZ, RZ ;  /* 0x000000ff05059210 */ /* 0x000fe40007ffe1ff */
[----:B------:R-:W-:-:S05]  /*0220*/  @!P2 LOP3.LUT R5, RZ, R6, RZ, 0x33, !PT ;  /* 0x00000006ff05a212 */ /* 0x000fca00078e33ff */
[----:B------:R-:W-:-:S04]  /*0230*/  IMAD.MOV R0, RZ, RZ, -R5 ;  /* 0x000000ffff007224 */ /* 0x000fc800078e0a05 */
[----:B------:R-:W-:-:S04]  /*0240*/  IMAD R0, R6, R0, R7 ;  /* 0x0000000006007224 */ /* 0x000fc800078e0207 */
[----:B0-----:R-:W-:-:S04]  /*0250*/  IMAD R5, R0, UR6, R5 ;  /* 0x0000000600057c24 */ /* 0x001fc8000f8e0205 */
[----:B-1----:R-:W-:-:S05]  /*0260*/  IMAD.WIDE R2, R5, 0x4, R2 ;  /* 0x0000000405027825 */ /* 0x002fca00078e0202 */
[----:B--2---:R-:W-:Y:S01]  /*0270*/  STG.E desc[UR4][R2.64], R9 ;  /* 0x0000000902007986 */ /* 0x004fe2000c101904 */
[----:B------:R-:W-:Y:S05]  /*0280*/  EXIT ;  /* 0x000000000000794d */ /* 0x000fea0003800000 */
.L_x_39:
        /* <DEDUP_REMOVED lines=15> */
.L_x_73:


//--------------------- .text._Z15matrixScalarDivPffS_ --------------------------
	.section	.text._Z15matrixScalarDivPffS_,"ax",@progbits
	.align	128
        .global         _Z15matrixScalarDivPffS_
        .type           _Z15matrixScalarDivPffS_,@function
        .size           _Z15matrixScalarDivPffS_,(.L_x_66 - _Z15matrixScalarDivPffS_)
        .other          _Z15matrixScalarDivPffS_,@"STO_CUDA_ENTRY STV_DEFAULT"
_Z15matrixScalarDivPffS_:
.text._Z15matrixScalarDivPffS_:
[----:B------:R-:W-:Y:S01]  /*0000*/  LDC R1, c[0x0][0x37c] ;  /* 0x0000df00ff017b82 */ /* 0x000fe20000000800 */
[----:B------:R-:W0:Y:S07]  /*0010*/  S2R R3, SR_TID.X ;  /* 0x0000000000037919 */ /* 0x000e2e0000002100 */
[----:B------:R-:W0:Y:S01]  /*0020*/  S2UR UR6, SR_CTAID.X ;  /* 0x00000000000679c3 */ /* 0x000e220000002500 */
[----:B------:R-:W1:Y:S07]  /*0030*/  LDCU.64 UR4, c[0x0][0x358] ;  /* 0x00006b00ff0477ac */ /* 0x000e6e0008000a00 */
[----:B------:R-:W0:Y:S08]  /*0040*/  LDC R2, c[0x0][0x360] ;  /* 0x0000d800ff027b82 */ /* 0x000e300000000800 */
[----:B------:R-:W2:Y:S08]  /*0050*/  LDC.64 R4, c[0x0][0x380] ;  /* 0x0000e000ff047b82 */ /* 0x000eb00000000a00 */
[----:B------:R-:W3:Y:S01]  /*0060*/  LDC R9, c[0x0][0x388] ;  /* 0x0000e200ff097b82 */ /* 0x000ee20000000800 */
[----:B0-----:R-:W-:-:S04]  /*0070*/  IMAD R2, R2, UR6, R3 ;  /* 0x0000000602027c24 */ /* 0x001fc8000f8e0203 */
[----:B--2---:R-:W-:-:S05]  /*0080*/  IMAD.WIDE R4, R2, 0x4, R4 ;  /* 0x0000000402047825 */ /* 0x004fca00078e0204 */
[----:B-1----:R-:W2:Y:S01]  /*0090*/  LDG.E R0, desc[UR4][R4.64] ;  /* 0x0000000404007981 */ /* 0x002ea2000c1e1900 */
[----:B------:R-:W-:Y:S01]  /*00a0*/  BSSY.RECONVERGENT B0, `(.L_x_40) ;  /* 0x000000c000007945 */ /* 0x000fe20003800200 */
[----:B---3--:R-:W0:Y:S02]  /*00b0*/  MUFU.RCP R3, R9 ;  /* 0x0000000900037308 */ /* 0x008e240000001000 */
[----:B0-----:R-:W-:-:S04]  /*00c0*/  FFMA R6, R3, -R9, 1 ;  /* 0x3f80000003067423 */ /* 0x001fc80000000809 */
[----:B------:R-:W-:Y:S02]  /*00d0*/  FFMA R3, R3, R6, R3 ;  /* 0x0000000603037223 */ /* 0x000fe40000000003 */
[----:B--2---:R-:W0:Y:S02]  /*00e0*/  FCHK P0, R0, R9 ;  /* 0x0000000900007302 */ /* 0x004e240000000000 */
[----:B------:R-:W-:-:S04]  /*00f0*/  FFMA R6, R0, R3, RZ ;  /* 0x0000000300067223 */ /* 0x000fc800000000ff */
[----:B------:R-:W-:-:S04]  /*0100*/  FFMA R7, R6, -R9, R0 ;  /* 0x8000000906077223 */ /* 0x000fc80000000000 */
[----:B------:R-:W-:Y:S01]  /*0110*/  FFMA R7, R3, R7, R6 ;  /* 0x0000000703077223 */ /* 0x000fe20000000006 */
[----:B0-----:R-:W-:Y:S06]  /*0120*/  @!P0 BRA `(.L_x_41) ;  /* 0x00000000000c8947 */ /* 0x001fec0003800000 */
[----:B------:R-:W-:-:S07]  /*0130*/  MOV R4, 0x150 ;  /* 0x0000015000047802 */ /* 0x000fce0000000f00 */
[----:B------:R-:W-:Y:S05]  /*0140*/  CALL.REL.NOINC `($__internal_2_$__cuda_sm3x_div_rn_noftz_f32_slowpath) ;  /* 0x0000000000187944 */ /* 0x000fea0003c00000 */
[----:B------:R-:W-:-:S07]  /*0150*/  IMAD.MOV.U32 R7, RZ, RZ, R0 ;  /* 0x000000ffff077224 */ /* 0x000fce00078e0000 */
.L_x_41:
[----:B------:R-:W-:Y:S05]  /*0160*/  BSYNC.RECONVERGENT B0 ;  /* 0x0000000000007941 */ /* 0x000fea0003800200 */
.L_x_40:
[----:B------:R-:W0:Y:S02]  /*0170*/  LDC.64 R4, c[0x0][0x390] ;  /* 0x0000e400ff047b82 */ /* 0x000e240000000a00 */
[----:B0-----:R-:W-:-:S05]  /*0180*/  IMAD.WIDE R2, R2, 0x4, R4 ;  /* 0x0000000402027825 */ /* 0x001fca00078e0204 */
[----:B------:R-:W-:Y:S01]  /*0190*/  STG.E desc[UR4][R2.64], R7 ;  /* 0x0000000702007986 */ /* 0x000fe2000c101904 */
[----:B------:R-:W-:Y:S05]  /*01a0*/  EXIT ;  /* 0x000000000000794d */ /* 0x000fea0003800000 */
        .weak           $__internal_2_$__cuda_sm3x_div_rn_noftz_f32_slowpath
        .type           $__internal_2_$__cuda_sm3x_div_rn_noftz_f32_slowpath,@function
        .size           $__internal_2_$__cuda_sm3x_div_rn_noftz_f32_slowpath,(.L_x_66 - $__internal_2_$__cuda_sm3x_div_rn_noftz_f32_slowpath)
$__internal_2_$__cuda_sm3x_div_rn_noftz_f32_slowpath:
[----:B------:R-:W0:Y:S01]  /*01b0*/  LDC R3, c[0x0][0x388] ;  /* 0x0000e200ff037b82 */ /* 0x000e220000000800 */
[--C-:B------:R-:W-:Y:S01]  /*01c0*/  SHF.R.U32.HI R5, RZ, 0x17, R0.reuse ;  /* 0x00000017ff057819 */ /* 0x100fe20000011600 */
[----:B------:R-:W1:Y:S01]  /*01d0*/  LDCU UR6, c[0x0][0x388] ;  /* 0x00007100ff0677ac */ /* 0x000e620008000800 */
[----:B------:R-:W-:Y:S01]  /*01e0*/  BSSY.RECONVERGENT B1, `(.L_x_42) ;  /* 0x0000064000017945 */ /* 0x000fe20003800200 */
[----:B------:R-:W-:Y:S01]  /*01f0*/  IMAD.MOV.U32 R7, RZ, RZ, R0 ;  /* 0x000000ffff077224 */ /* 0x000fe200078e0000 */
[----:B------:R-:W-:-:S05]  /*0200*/  LOP3.LUT R5, R5, 0xff, RZ, 0xc0, !PT ;  /* 0x000000ff05057812 */ /* 0x000fca00078ec0ff */
[----:B------:R-:W-:Y:S02]  /*0210*/  VIADD R10, R5, 0xffffffff ;  /* 0xffffffff050a7836 */ /* 0x000fe40000000000 */
[----:B-1----:R-:W-:Y:S01]  /*0220*/  IMAD.U32 R8, RZ, RZ, UR6 ;  /* 0x00000006ff087e24 */ /* 0x002fe2000f8e00ff */
[----:B0-----:R-:W-:-:S04]  /*0230*/  SHF.R.U32.HI R6, RZ, 0x17, R3 ;  /* 0x00000017ff067819 */ /* 0x001fc80000011603 */
[----:B------:R-:W-:-:S05]  /*0240*/  LOP3.LUT R6, R6, 0xff, RZ, 0xc0, !PT ;  /* 0x000000ff06067812 */ /* 0x000fca00078ec0ff */
[----:B------:R-:W-:-:S05]  /*0250*/  VIADD R11, R6, 0xffffffff ;  /* 0xffffffff060b7836 */ /* 0x000fca0000000000 */
[----:B------:R-:W-:-:S04]  /*0260*/  ISETP.GT.U32.AND P0, PT, R11, 0xfd, PT ;  /* 0x000000fd0b00780c */ /* 0x000fc80003f04070 */
[----:B------:R-:W-:-:S13]  /*0270*/  ISETP.GT.U32.OR P0, PT, R10, 0xfd, P0 ;  /* 0x000000fd0a00780c */ /* 0x000fda0000704470 */
[----:B------:R-:W-:Y:S01]  /*0280*/  @!P0 IMAD.MOV.U32 R9, RZ, RZ, RZ ;  /* 0x000000ffff098224 */ /* 0x000fe200078e00ff */
[----:B------:R-:W-:Y:S06]  /*0290*/  @!P0 BRA `(.L_x_43) ;  /* 0x00000000005c8947 */ /* 0x000fec0003800000 */
[----:B------:R-:W-:Y:S02]  /*02a0*/  FSETP.GTU.FTZ.AND P1, PT, |R3|, +INF , PT ;  /* 0x7f8000000300780b */ /* 0x000fe40003f3c200 */
        /* <DEDUP_REMOVED lines=22> */
.L_x_43:
[----:B------:R-:W-:Y:S01]  /*0410*/  LEA R3, R6, 0xc0800000, 0x17 ;  /* 0xc080000006037811 */ /* 0x000fe200078eb8ff */
[----:B------:R-:W-:Y:S01]  /*0420*/  VIADD R5, R5, 0xffffff81 ;  /* 0xffffff8105057836 */ /* 0x000fe20000000000 */
[----:B------:R-:W-:Y:S03]  /*0430*/  BSSY.RECONVERGENT B2, `(.L_x_48) ;  /* 0x0000035000027945 */ /* 0x000fe60003800200 */
[----:B------:R-:W-:Y:S01]  /*0440*/  IMAD.IADD R3, R8, 0x1, -R3 ;  /* 0x0000000108037824 */ /* 0x000fe200078e0a03 */
[C---:B------:R-:W-:Y:S01]  /*0450*/  IADD3 R6, PT, PT, R5.reuse, 0x7f, -R6 ;  /* 0x0000007f05067810 */ /* 0x040fe20007ffe806 */
[----:B------:R-:W-:Y:S02]  /*0460*/  IMAD R0, R5, -0x800000, R7 ;  /* 0xff80000005007824 */ /* 0x000fe400078e0207 */
[----:B------:R-:W0:Y:S01]  /*0470*/  MUFU.RCP R8, R3 ;  /* 0x0000000300087308 */ /* 0x000e220000001000 */
[----:B------:R-:W-:Y:S01]  /*0480*/  FADD.FTZ R11, -R3, -RZ ;  /* 0x800000ff030b7221 */ /* 0x000fe20000010100 */
[----:B------:R-:W-:-:S03]  /*0490*/  IMAD.IADD R6, R6, 0x1, R9 ;  /* 0x0000000106067824 */ /* 0x000fc600078e0209 */
        /* <DEDUP_REMOVED lines=42> */
.L_x_50:
[----:B------:R-:W-:-:S04]  /*0740*/  LOP3.LUT R0, R0, 0x80000000, RZ, 0xc0, !PT ;  /* 0x8000000000007812 */ /* 0x000fc800078ec0ff */
[----:B------:R-:W-:Y:S01]  /*0750*/  LOP3.LUT R0, R0, 0x7f800000, RZ, 0xfc, !PT ;  /* 0x7f80000000007812 */ /* 0x000fe200078efcff */
[----:B------:R-:W-:Y:S06]  /*0760*/  BRA `(.L_x_51) ;  /* 0x0000000000047947 */ /* 0x000fec0003800000 */
.L_x_49:
[----:B------:R-:W-:-:S07]  /*0770*/  IMAD R0, R6, 0x800000, R0 ;  /* 0x0080000006007824 */ /* 0x000fce00078e0200 */
.L_x_51:
[----:B------:R-:W-:Y:S05]  /*0780*/  BSYNC.RECONVERGENT B2 ;  /* 0x0000000000027941 */ /* 0x000fea0003800200 */
.L_x_48:
[----:B------:R-:W-:Y:S05]  /*0790*/  BRA `(.L_x_52) ;  /* 0x0000000000207947 */ /* 0x000fea0003800000 */
.L_x_47:
[----:B------:R-:W-:-:S04]  /*07a0*/  LOP3.LUT R0, R8, 0x80000000, R7, 0x48, !PT ;  /* 0x8000000008007812 */ /* 0x000fc800078e4807 */
[----:B------:R-:W-:Y:S01]  /*07b0*/  LOP3.LUT R0, R0, 0x7f800000, RZ, 0xfc, !PT ;  /* 0x7f80000000007812 */ /* 0x000fe200078efcff */
[----:B------:R-:W-:Y:S06]  /*07c0*/  BRA `(.L_x_52) ;  /* 0x0000000000147947 */ /* 0x000fec0003800000 */
.L_x_46:
[----:B------:R-:W-:Y:S01]  /*07d0*/  LOP3.LUT R0, R8, 0x80000000, R7, 0x48, !PT ;  /* 0x8000000008007812 */ /* 0x000fe200078e4807 */
[----:B------:R-:W-:Y:S06]  /*07e0*/  BRA `(.L_x_52) ;  /* 0x00000000000c7947 */ /* 0x000fec0003800000 */
.L_x_45:
[----:B------:R-:W0:Y:S01]  /*07f0*/  MUFU.RSQ R0, -QNAN ;  /* 0xffc0000000007908 */ /* 0x000e220000001400 */
[----:B------:R-:W-:Y:S05]  /*0800*/  BRA `(.L_x_52) ;  /* 0x0000000000047947 */ /* 0x000fea0003800000 */
.L_x_44:
[----:B------:R-:W-:-:S07]  /*0810*/  FADD.FTZ R0, R0, R3 ;  /* 0x0000000300007221 */ /* 0x000fce0000010000 */
.L_x_52:
[----:B------:R-:W-:Y:S05]  /*0820*/  BSYNC.RECONVERGENT B1 ;  /* 0x0000000000017941 */ /* 0x000fea0003800200 */
.L_x_42:
[----:B------:R-:W-:-:S04]  /*0830*/  IMAD.MOV.U32 R5, RZ, RZ, 0x0 ;  /* 0x00000000ff057424 */ /* 0x000fc800078e00ff */
[----:B0-----:R-:W-:Y:S05]  /*0840*/  RET.REL.NODEC R4 `(_Z15matrixScalarDivPffS_) ;  /* 0xfffffff404ec7950 */ /* 0x001fea0003c3ffff */
.L_x_53:
        /* <DEDUP_REMOVED lines=11> */
.L_x_66:


//--------------------- .text._Z16matrixScalarMultPffS_ --------------------------
	.section	.text._Z16matrixScalarMultPffS_,"ax",@progbits
	.align	128
        .global         _Z16matrixScalarMultPffS_
        .type           _Z16matrixScalarMultPffS_,@function
        .size           _Z16matrixScalarMultPffS_,(.L_x_75 - _Z16matrixScalarMultPffS_)
        .other          _Z16matrixScalarMultPffS_,@"STO_CUDA_ENTRY STV_DEFAULT"
_Z16matrixScalarMultPffS_:
.text._Z16matrixScalarMultPffS_:
[----:B------:R-:W-:Y:S01]  /*0000*/  LDC R1, c[0x0][0x37c] ;  /* 0x0000df00ff017b82 */ /* 0x000fe20000000800 */
[----:B------:R-:W0:Y:S07]  /*0010*/  S2R R0, SR_TID.X ;  /* 0x0000000000007919 */ /* 0x000e2e0000002100 */
[----:B------:R-:W0:Y:S01]  /*0020*/  S2UR UR6, SR_CTAID.X ;  /* 0x00000000000679c3 */ /* 0x000e220000002500 */
[----:B------:R-:W1:Y:S07]  /*0030*/  LDCU.64 UR4, c[0x0][0x358] ;  /* 0x00006b00ff0477ac */ /* 0x000e6e0008000a00 */
[----:B------:R-:W0:Y:S08]  /*0040*/  LDC R7, c[0x0][0x360] ;  /* 0x0000d800ff077b82 */ /* 0x000e300000000800 */
[----:B------:R-:W2:Y:S08]  /*0050*/  LDC.64 R2, c[0x0][0x380] ;  /* 0x0000e000ff027b82 */ /* 0x000eb00000000a00 */
[----:B------:R-:W3:Y:S01]  /*0060*/  LDC.64 R4, c[0x0][0x390] ;  /* 0x0000e400ff047b82 */ /* 0x000ee20000000a00 */
[----:B0-----:R-:W-:Y:S01]  /*0070*/  IMAD R7, R7, UR6, R0 ;  /* 0x0000000607077c24 */ /* 0x001fe2000f8e0200 */
[----:B------:R-:W0:Y:S03]  /*0080*/  LDCU UR6, c[0x0][0x388] ;  /* 0x00007100ff0677ac */ /* 0x000e260008000800 */
[----:B--2---:R-:W-:-:S06]  /*0090*/  IMAD.WIDE R2, R7, 0x4, R2 ;  /* 0x0000000407027825 */ /* 0x004fcc00078e0202 */
[----:B-1----:R-:W0:Y:S01]  /*00a0*/  LDG.E R2, desc[UR4][R2.64] ;  /* 0x0000000402027981 */ /* 0x002e22000c1e1900 */
[----:B---3--:R-:W-:-:S04]  /*00b0*/  IMAD.WIDE R4, R7, 0x4, R4 ;  /* 0x0000000407047825 */ /* 0x008fc800078e0204 */
[----:B0-----:R-:W-:-:S05]  /*00c0*/  FMUL R7, R2, UR6 ;  /* 0x0000000602077c20 */ /* 0x001fca0008400000 */
[----:B------:R-:W-:Y:S01]  /*00d0*/  STG.E desc[UR4][R4.64], R7 ;  /* 0x0000000704007986 */ /* 0x000fe2000c101904 */
[----:B------:R-:W-:Y:S05]  /*00e0*/  EXIT ;  /* 0x000000000000794d */ /* 0x000fea0003800000 */
.L_x_54:
        /* <DEDUP_REMOVED lines=9> */
.L_x_75:


//--------------------- .text._Z9matrixDotPfS_S_ii --------------------------
	.section	.text._Z9matrixDotPfS_S_ii,"ax",@progbits
	.align	128
        .global         _Z9matrixDotPfS_S_ii
        .type           _Z9matrixDotPfS_S_ii,@function
        .size           _Z9matrixDotPfS_S_ii,(.L_x_76 - _Z9matrixDotPfS_S_ii)
        .other          _Z9matrixDotPfS_S_ii,@"STO_CUDA_ENTRY STV_DEFAULT"
_Z9matrixDotPfS_S_ii:
.text._Z9matrixDotPfS_S_ii:
[----:B------:R-:W-:Y:S08]  /*0000*/  LDC R1, c[0x0][0x37c] ;  /* 0x0000df00ff017b82 */ /* 0x000ff00000000800 */
[----:B------:R-:W0:Y:S02]  /*0010*/  LDC R6, c[0x0][0x398] ;  /* 0x0000e600ff067b82 */ /* 0x000e240000000800 */
[----:B0-----:R-:W-:-:S13]  /*0020*/  ISETP.GE.AND P0, PT, R6, 0x1, PT ;  /* 0x000000010600780c */ /* 0x001fda0003f06270 */
[----:B------:R-:W-:Y:S05]  /*0030*/  @!P0 EXIT ;  /* 0x000000000000894d */ /* 0x000fea0003800000 */
[----:B------:R-:W0:Y:S01]  /*0040*/  LDC R0, c[0x0][0x39c] ;  /* 0x0000e700ff007b82 */ /* 0x000e220000000800 */
[----:B------:R-:W1:Y:S01]  /*0050*/  S2R R7, SR_TID.X ;  /* 0x0000000000077919 */ /* 0x000e620000002100 */
[----:B------:R-:W1:Y:S01]  /*0060*/  LDCU UR4, c[0x0][0x360] ;  /* 0x00006c00ff0477ac */ /* 0x000e620008000800 */
[----:B------:R-:W-:Y:S01]  /*0070*/  LOP3.LUT R20, R6, 0x7, RZ, 0xc0, !PT ;  /* 0x0000000706147812 */ /* 0x000fe200078ec0ff */
[----:B------:R-:W1:Y:S01]  /*0080*/  S2R R8, SR_CTAID.X ;  /* 0x0000000000087919 */ /* 0x000e620000002500 */
[----:B------:R-:W2:Y:S01]  /*0090*/  LDCU.64 UR6, c[0x0][0x358] ;  /* 0x00006b00ff0677ac */ /* 0x000ea20008000a00 */
[----:B0-----:R-:W-:-:S04]  /*00a0*/  IABS R5, R0 ;  /* 0x0000000000057213 */ /* 0x001fc80000000000 */
[----:B------:R-:W0:Y:S01]  /*00b0*/  I2F.RP R4, R5 ;  /* 0x0000000500047306 */ /* 0x000e220000209400 */
[----:B-1----:R-:W-:-:S05]  /*00c0*/  IMAD R7, R8, UR4, R7 ;  /* 0x0000000408077c24 */ /* 0x002fca000f8e0207 */
[----:B------:R-:W-:Y:S02]  /*00d0*/  IABS R8, R7 ;  /* 0x0000000700087213 */ /* 0x000fe40000000000 */
[----:B0-----:R-:W0:Y:S02]  /*00e0*/  MUFU.RCP R4, R4 ;  /* 0x0000000400047308 */ /* 0x001e240000001000 */
[----:B0-----:R-:W-:-:S06]  /*00f0*/  IADD3 R2, PT, PT, R4, 0xffffffe, RZ ;  /* 0x0ffffffe04027810 */ /* 0x001fcc0007ffe0ff */
[----:B------:R0:W1:Y:S02]  /*0100*/  F2I.FTZ.U32.TRUNC.NTZ R3, R2 ;  /* 0x0000000200037305 */ /* 0x000064000021f000 */
[----:B0-----:R-:W-:Y:S01]  /*0110*/  HFMA2 R2, -RZ, RZ, 0, 0 ;  /* 0x00000000ff027431 */ /* 0x001fe200000001ff */
[----:B-1----:R-:W-:-:S05]  /*0120*/  IADD3 R10, PT, PT, RZ, -R3, RZ ;  /* 0x80000003ff0a7210 */ /* 0x002fca0007ffe0ff */
[----:B------:R-:W-:-:S04]  /*0130*/  IMAD R9, R10, R5, RZ ;  /* 0x000000050a097224 */ /* 0x000fc800078e02ff */
[----:B------:R-:W-:-:S06]  /*0140*/  IMAD.HI.U32 R3, R3, R9, R2 ;  /* 0x0000000903037227 */ /* 0x000fcc00078e0002 */
[----:B------:R-:W-:-:S05]  /*0150*/  IMAD.HI.U32 R4, R3, R8, RZ ;  /* 0x0000000803047227 */ /* 0x000fca00078e00ff */
[----:B------:R-:W-:-:S05]  /*0160*/  IADD3 R2, PT, PT, -R4, RZ, RZ ;  /* 0x000000ff04027210 */ /* 0x000fca0007ffe1ff */
[----:B------:R-:W-:Y:S01]  /*0170*/  IMAD R2, R5, R2, R8 ;  /* 0x0000000205027224 */ /* 0x000fe200078e0208 */
[----:B------:R-:W-:-:S04]  /*0180*/  MOV R8, RZ ;  /* 0x000000ff00087202 */ /* 0x000fc80000000f00 */
[----:B------:R-:W-:-:S13]  /*0190*/  ISETP.GT.U32.AND P2, PT, R5, R2, PT ;  /* 0x000000020500720c */ /* 0x000fda0003f44070 */
[-C--:B------:R-:W-:Y:S02]  /*01a0*/  @!P2 IADD3 R2, PT, PT, R2, -R5.reuse, RZ ;  /* 0x800000050202a210 */ /* 0x080fe40007ffe0ff */
[----:B------:R-:W-:Y:S02]  /*01b0*/  @!P2 IADD3 R4, PT, PT, R4, 0x1, RZ ;  /* 0x000000010404a810 */ /* 0x000fe40007ffe0ff */
[----:B------:R-:W-:Y:S02]  /*01c0*/  ISETP.GE.U32.AND P0, PT, R2, R5, PT ;  /* 0x000000050200720c */ /* 0x000fe40003f06070 */
[----:B------:R-:W0:Y:S01]  /*01d0*/  LDC.64 R2, c[0x0][0x390] ;  /* 0x0000e400ff027b82 */ /* 0x000e220000000a00 */
[----:B------:R-:W-:Y:S02]  /*01e0*/  LOP3.LUT R5, R7, R0, RZ, 0x3c, !PT ;  /* 0x0000000007057212 */ /* 0x000fe400078e3cff */
[----:B------:R-:W-:Y:S02]  /*01f0*/  ISETP.NE.AND P2, PT, R0, RZ, PT ;  /* 0x000000ff0000720c */ /* 0x000fe40003f45270 */
[----:B------:R-:W-:-:S06]  /*0200*/  ISETP.GE.AND P1, PT, R5, RZ, PT ;  /* 0x000000ff0500720c */ /* 0x000fcc0003f26270 */
[----:B------:R-:W-:Y:S02]  /*0210*/  @P0 IADD3 R4, PT, PT, R4, 0x1, RZ ;  /* 0x0000000104040810 */ /* 0x000fe40007ffe0ff */
[----:B------:R-:W-:-:S05]  /*0220*/  ISETP.GE.U32.AND P0, PT, R6, 0x8, PT ;  /* 0x000000080600780c */ /* 0x000fca0003f06070 */
[----:B------:R-:W-:Y:S02]  /*0230*/  @!P1 IADD3 R4, PT, PT, -R4, RZ, RZ ;  /* 0x000000ff04049210 */ /* 0x000fe40007ffe1ff */
[----:B------:R-:W-:Y:S02]  /*0240*/  @!P2 LOP3.LUT R4, RZ, R0, RZ, 0x33, !PT ;  /* 0x00000000ff04a212 */ /* 0x000fe400078e33ff */
[----:B------:R-:W-:Y:S01]  /*0250*/  ISETP.NE.AND P1, PT, R20, RZ, PT ;  /* 0x000000ff1400720c */ /* 0x000fe20003f25270 */
[----:B0-----:R-:W-:Y:S01]  /*0260*/  IMAD.WIDE R2, R7, 0x4, R2 ;  /* 0x0000000407027825 */ /* 0x001fe200078e0202 */
[----:B------:R-:W-:-:S04]  /*0270*/  IADD3 R5, PT, PT, -R4, RZ, RZ ;  /* 0x000000ff04057210 */ /* 0x000fc80007ffe1ff */
[----:B--2---:R0:W5:Y:S01]  /*0280*/  LDG.E R13, desc[UR6][R2.64] ;  /* 0x00000006020d7981 */ /* 0x004162000c1e1900 */
[----:B------:R-:W-:Y:S02]  /*0290*/  IMAD R7, R0, R5, R7 ;  /* 0x0000000500077224 */ /* 0x000fe400078e0207 */
[----:B------:R-:W-:Y:S01]  /*02a0*/  IMAD R9, R4, R6, RZ ;  /* 0x0000000604097224 */ /* 0x000fe200078e02ff */
[----:B------:R-:W-:Y:S06]  /*02b0*/  @!P0 BRA `(.L_x_55) ;  /* 0x0000000000e08947 */ /* 0x000fec0003800000 */
[----:B------:R-:W1:Y:S01]  /*02c0*/  LDCU.64 UR4, c[0x0][0x380] ;  /* 0x00007000ff0477ac */ /* 0x000e620008000a00 */
[----:B------:R-:W-:Y:S02]  /*02d0*/  LOP3.LUT R8, R6, 0x7ffffff8, RZ, 0xc0, !PT ;  /* 0x7ffffff806087812 */ /* 0x000fe400078ec0ff */
[----:B------:R-:W-:Y:S02]  /*02e0*/  MOV R12, R9 ;  /* 0x00000009000c7202 */ /* 0x000fe40000000f00 */
[----:B------:R-:W-:Y:S02]  /*02f0*/  MOV R11, R7 ;  /* 0x00000007000b7202 */ /* 0x000fe40000000f00 */
[----:B------:R-:W-:Y:S01]  /*0300*/  IADD3 R10, PT, PT, -R8, RZ, RZ ;  /* 0x000000ff080a7210 */ /* 0x000fe20007ffe1ff */
[----:B-1----:R-:W-:-:S04]  /*0310*/  UIADD3 UR4, UP0, UPT, UR4, 0x10, URZ ;  /* 0x0000001004047890 */ /* 0x002fc8000ff1e0ff */
[----:B------:R-:W-:-:S12]  /*0320*/  UIADD3.X UR5, UPT, UPT, URZ, UR5, URZ, UP0, !UPT ;  /* 0x00000005ff057290 */ /* 0x000fd800087fe4ff */
.L_x_56:
[----:B------:R-:W1:Y:S01]  /*0330*/  LDC.64 R14, c[0x0][0x388] ;  /* 0x0000e200ff0e7b82 */ /* 0x000e620000000a00 */
[----:B------:R-:W-:Y:S02]  /*0340*/  MOV R4, UR4 ;  /* 0x0000000400047c02 */ /* 0x000fe40008000f00 */
[----:B------:R-:W-:-:S03]  /*0350*/  MOV R5, UR5 ;  /* 0x0000000500057c02 */ /* 0x000fc60008000f00 */
[----:B------:R-:W-:-:S05]  /*0360*/  IMAD.WIDE R4, R12, 0x4, R4 ;  /* 0x000000040c047825 */ /* 0x000fca00078e0204 */
[----:B--2---:R-:W2:Y:S01]  /*0370*/  LDG.E R16, desc[UR6][R4.64+-0x10] ;  /* 0xfffff00604107981 */ /* 0x004ea2000c1e1900 */
[----:B-1----:R-:W-:-:S05]  /*0380*/  IMAD.WIDE R14, R11, 0x4, R14 ;  /* 0x000000040b0e7825 */ /* 0x002fca00078e020e */
[----:B------:R-:W2:Y:S02]  /*0390*/  LDG.E R17, desc[UR6][R14.64] ;  /* 0x000000060e117981 */ /* 0x000ea4000c1e1900 */
[----:B--2--5:R-:W-:Y:S01]  /*03a0*/  FFMA R13, R16, R17, R13 ;  /* 0x00000011100d7223 */ /* 0x024fe2000000000d */
[----:B------:R-:W-:-:S04]  /*03b0*/  IMAD.WIDE R16, R0, 0x4, R14 ;  /* 0x0000000400107825 */ /* 0x000fc800078e020e */
[----:B------:R1:W-:Y:S04]  /*03c0*/  STG.E desc[UR6][R2.64], R13 ;  /* 0x0000000d02007986 */ /* 0x0003e8000c101906 */
[----:B------:R-:W2:Y:S04]  /*03d0*/  LDG.E R18, desc[UR6][R4.64+-0xc] ;  /* 0xfffff40604127981 */ /* 0x000ea8000c1e1900 */
[----:B------:R-:W2:Y:S02]  /*03e0*/  LDG.E R19, desc[UR6][R16.64] ;  /* 0x0000000610137981 */ /* 0x000ea4000c1e1900 */
[----:B--2---:R-:W-:Y:S01]  /*03f0*/  FFMA R21, R18, R19, R13 ;  /* 0x0000001312157223 */ /* 0x004fe2000000000d */
[----:B------:R-:W-:-:S04]  /*0400*/  IMAD.WIDE R18, R0, 0x4, R16 ;  /* 0x0000000400127825 */ /* 0x000fc800078e0210 */
[----:B------:R2:W-:Y:S04]  /*0410*/  STG.E desc[UR6][R2.64], R21 ;  /* 0x0000001502007986 */ /* 0x0005e8000c101906 */
[----:B------:R-:W3:Y:S04]  /*0420*/  LDG.E R22, desc[UR6][R4.64+-0x8] ;  /* 0xfffff80604167981 */ /* 0x000ee8000c1e1900 */
[----:B------:R-:W3:Y:S02]  /*0430*/  LDG.E R14, desc[UR6][R18.64] ;  /* 0x00000006120e7981 */ /* 0x000ee4000c1e1900 */
[----:B---3--:R-:W-:Y:S01]  /*0440*/  FFMA R23, R22, R14, R21 ;  /* 0x0000000e16177223 */ /* 0x008fe20000000015 */
[----:B------:R-:W-:-:S04]  /*0450*/  IMAD.WIDE R14, R0, 0x4, R18 ;  /* 0x00000004000e7825 */ /* 0x000fc800078e0212 */
[----:B------:R3:W-:Y:S04]  /*0460*/  STG.E desc[UR6][R2.64], R23 ;  /* 0x0000001702007986 */ /* 0x0007e8000c101906 */
[----:B------:R-:W4:Y:S04]  /*0470*/  LDG.E R22, desc[UR6][R4.64+-0x4] ;  /* 0xfffffc0604167981 */ /* 0x000f28000c1e1900 */
[----:B-1----:R-:W4:Y:S01]  /*0480*/  LDG.E R13, desc[UR6][R14.64] ;  /* 0x000000060e0d7981 */ /* 0x002f22000c1e1900 */
[----:B------:R-:W-:-:S04]  /*0490*/  IMAD.WIDE R16, R0, 0x4, R14 ;  /* 0x0000000400107825 */ /* 0x000fc800078e020e */
[----:B----4-:R-:W-:-:S05]  /*04a0*/  FFMA R13, R22, R13, R23 ;  /* 0x0000000d160d7223 */ /* 0x010fca0000000017 */
[----:B------:R1:W-:Y:S04]  /*04b0*/  STG.E desc[UR6][R2.64], R13 ;  /* 0x0000000d02007986 */ /* 0x0003e8000c101906 */
[----:B------:R-:W4:Y:S04]  /*04c0*/  LDG.E R22, desc[UR6][R4.64] ;  /* 0x0000000604167981 */ /* 0x000f28000c1e1900 */
[----:B--2---:R-:W4:Y:S01]  /*04d0*/  LDG.E R21, desc[UR6][R16.64] ;  /* 0x0000000610157981 */ /* 0x004f22000c1e1900 */
[----:B------:R-:W-:-:S04]  /*04e0*/  IMAD.WIDE R18, R0, 0x4, R16 ;  /* 0x0000000400127825 */ /* 0x000fc800078e0210 */
[----:B----4-:R-:W-:-:S05]  /*04f0*/  FFMA R21, R22, R21, R13 ;  /* 0x0000001516157223 */ /* 0x010fca000000000d */
[----:B------:R2:W-:Y:S04]  /*0500*/  STG.E desc[UR6][R2.64], R21 ;  /* 0x0000001502007986 */ /* 0x0005e8000c101906 */
[----:B------:R-:W4:Y:S04]  /*0510*/  LDG.E R22, desc[UR6][R4.64+0x4] ;  /* 0x0000040604167981 */ /* 0x000f28000c1e1900 */
[----:B---3--:R-:W4:Y:S01]  /*0520*/  LDG.E R23, desc[UR6][R18.64] ;  /* 0x0000000612177981 */ /* 0x008f22000c1e1900 */
[----:B------:R-:W-:-:S04]  /*0530*/  IMAD.WIDE R14, R0, 0x4, R18 ;  /* 0x00000004000e7825 */ /* 0x000fc800078e0212 */
[----:B----4-:R-:W-:-:S05]  /*0540*/  FFMA R23, R22, R23, R21 ;  /* 0x0000001716177223 */ /* 0x010fca0000000015 */
[----:B------:R2:W-:Y:S04]  /*0550*/  STG.E desc[UR6][R2.64], R23 ;  /* 0x0000001702007986 */ /* 0x0005e8000c101906 */
[----:B------:R-:W3:Y:S04]  /*0560*/  LDG.E R22, desc[UR6][R4.64+0x8] ;  /* 0x0000080604167981 */ /* 0x000ee8000c1e1900 */
[----:B-1----:R-:W3:Y:S01]  /*0570*/  LDG.E R13, desc[UR6][R14.64] ;  /* 0x000000060e0d7981 */ /* 0x002ee2000c1e1900 */
[----:B------:R-:W-:Y:S01]  /*0580*/  IMAD.WIDE R16, R0, 0x4, R14 ;  /* 0x0000000400107825 */ /* 0x000fe200078e020e */
[----:B------:R-:W-:-:S03]  /*0590*/  IADD3 R10, PT, PT, R10, 0x8, RZ ;  /* 0x000000080a0a7810 */ /* 0x000fc60007ffe0ff */
[----:B---3--:R-:W-:-:S05]  /*05a0*/  FFMA R25, R22, R13, R23 ;  /* 0x0000000d16197223 */ /* 0x008fca0000000017 */
[----:B------:R2:W-:Y:S04]  /*05b0*/  STG.E desc[UR6][R2.64], R25 ;  /* 0x0000001902007986 */ /* 0x0005e8000c101906 */
[----:B------:R-:W3:Y:S04]  /*05c0*/  LDG.E R22, desc[UR6][R4.64+0xc] ;  /* 0x00000c0604167981 */ /* 0x000ee8000c1e1900 */
[----:B------:R-:W3:Y:S01]  /*05d0*/  LDG.E R16, desc[UR6][R16.64] ;  /* 0x0000000610107981 */ /* 0x000ee2000c1e1900 */
[----:B------:R-:W-:Y:S02]  /*05e0*/  ISETP.NE.AND P0, PT, R10, RZ, PT ;  /* 0x000000ff0a00720c */ /* 0x000fe40003f05270 */
[----:B------:R-:W-:-:S02]  /*05f0*/  LEA R11, R0, R11, 0x3 ;  /* 0x0000000b000b7211 */ /* 0x000fc400078e18ff */
[----:B------:R-:W-:Y:S01]  /*0600*/  IADD3 R12, PT, PT, R12, 0x8, RZ ;  /* 0x000000080c0c7810 */ /* 0x000fe20007ffe0ff */
[----:B---3--:R-:W-:-:S05]  /*0610*/  FFMA R13, R22, R16, R25 ;  /* 0x00000010160d7223 */ /* 0x008fca0000000019 */
[----:B------:R2:W-:Y:S03]  /*0620*/  STG.E desc[UR6][R2.64], R13 ;  /* 0x0000000d02007986 */ /* 0x0005e6000c101906 */
[----:B------:R-:W-:Y:S05]  /*0630*/  @P0 BRA `(.L_x_56) ;  /* 0xfffffffc003c0947 */ /* 0x000fea000383ffff */
.L_x_55:
[----:B------:R-:W-:Y:S05]  /*0640*/  @!P1 EXIT ;  /* 0x000000000000994d */ /* 0x000fea0003800000 */
[----:B------:R-:W-:Y:S02]  /*0650*/  ISETP.GE.U32.AND P0, PT, R20, 0x4, PT ;  /* 0x000000041400780c */ /* 0x000fe40003f06070 */
[----:B------:R-:W-:-:S04]  /*0660*/  LOP3.LUT R16, R6, 0x3, RZ, 0xc0, !PT ;  /* 0x0000000306107812 */ /* 0x000fc800078ec0ff */
[----:B------:R-:W-:-:S07]  /*0670*/  ISETP.NE.AND P1, PT, R16, RZ, PT ;  /* 0x000000ff1000720c */ /* 0x000fce0003f25270 */
[----:B------:R-:W-:Y:S06]  /*0680*/  @!P0 BRA `(.L_x_57) ;  /* 0x0000000000688947 */ /* 0x000fec0003800000 */
[----:B------:R-:W1:Y:S01]  /*0690*/  LDC.64 R4, c[0x0][0x380] ;  /* 0x0000e000ff047b82 */ /* 0x000e620000000a00 */
[----:B------:R-:W-:Y:S01]  /*06a0*/  IADD3 R15, PT, PT, R9, R8, RZ ;  /* 0x00000008090f7210 */ /* 0x000fe20007ffe0ff */
[----:B------:R-:W-:-:S06]  /*06b0*/  IMAD R17, R8, R0, R7 ;  /* 0x0000000008117224 */ /* 0x000fcc00078e0207 */
[----:B------:R-:W3:Y:S01]  /*06c0*/  LDC.64 R10, c[0x0][0x388] ;  /* 0x0000e200ff0a7b82 */ /* 0x000ee20000000a00 */
[----:B-1----:R-:W-:-:S05]  /*06d0*/  IMAD.WIDE R4, R15, 0x4, R4 ;  /* 0x000000040f047825 */ /* 0x002fca00078e0204 */
[----:B------:R-:W4:Y:S01]  /*06e0*/  LDG.E R12, desc[UR6][R4.64] ;  /* 0x00000006040c7981 */ /* 0x000f22000c1e1900 */
[----:B---3--:R-:W-:-:S05]  /*06f0*/  IMAD.WIDE R10, R17, 0x4, R10 ;  /* 0x00000004110a7825 */ /* 0x008fca00078e020a */
[----:B------:R-:W4:Y:S02]  /*0700*/  LDG.E R14, desc[UR6][R10.64] ;  /* 0x000000060a0e7981 */ /* 0x000f24000c1e1900 */
[----:B----45:R-:W-:Y:S01]  /*0710*/  FFMA R17, R12, R14, R13 ;  /* 0x0000000e0c117223 */ /* 0x030fe2000000000d */
[----:B--2---:R-:W-:-:S04]  /*0720*/  IMAD.WIDE R12, R0, 0x4, R10 ;  /* 0x00000004000c7825 */ /* 0x004fc800078e020a */
[----:B------:R1:W-:Y:S04]  /*0730*/  STG.E desc[UR6][R2.64], R17 ;  /* 0x0000001102007986 */ /* 0x0003e8000c101906 */
[----:B------:R-:W2:Y:S04]  /*0740*/  LDG.E R14, desc[UR6][R4.64+0x4] ;  /* 0x00000406040e7981 */ /* 0x000ea8000c1e1900 */
[----:B------:R-:W2:Y:S02]  /*0750*/  LDG.E R15, desc[UR6][R12.64] ;  /* 0x000000060c0f7981 */ /* 0x000ea4000c1e1900 */
[----:B--2---:R-:W-:Y:S01]  /*0760*/  FFMA R19, R14, R15, R17 ;  /* 0x0000000f0e137223 */ /* 0x004fe20000000011 */
[----:B------:R-:W-:-:S04]  /*0770*/  IMAD.WIDE R14, R0, 0x4, R12 ;  /* 0x00000004000e7825 */ /* 0x000fc800078e020c */
[----:B------:R1:W-:Y:S04]  /*0780*/  STG.E desc[UR6][R2.64], R19 ;  /* 0x0000001302007986 */ /* 0x0003e8000c101906 */
[----:B------:R-:W2:Y:S04]  /*0790*/  LDG.E R18, desc[UR6][R4.64+0x8] ;  /* 0x0000080604127981 */ /* 0x000ea8000c1e1900 */
[----:B------:R-:W2:Y:S01]  /*07a0*/  LDG.E R20, desc[UR6][R14.64] ;  /* 0x000000060e147981 */ /* 0x000ea2000c1e1900 */
[----:B------:R-:W-:-:S04]  /*07b0*/  IMAD.WIDE R10, R0, 0x4, R14 ;  /* 0x00000004000a7825 */ /* 0x000fc800078e020e */
[----:B--2---:R-:W-:-:S05]  /*07c0*/  FFMA R21, R18, R20, R19 ;  /* 0x0000001412157223 */ /* 0x004fca0000000013 */
[----:B------:R1:W-:Y:S04]  /*07d0*/  STG.E desc[UR6][R2.64], R21 ;  /* 0x0000001502007986 */ /* 0x0003e8000c101906 */
[----:B------:R-:W2:Y:S04]  /*07e0*/  LDG.E R18, desc[UR6][R4.64+0xc] ;  /* 0x00000c0604127981 */ /* 0x000ea8000c1e1900 */
[----:B------:R-:W2:Y:S01]  /*07f0*/  LDG.E R10, desc[UR6][R10.64] ;  /* 0x000000060a0a7981 */ /* 0x000ea2000c1e1900 */
[----:B------:R-:W-:Y:S01]  /*0800*/  IADD3 R8, PT, PT, R8, 0x4, RZ ;  /* 0x0000000408087810 */ /* 0x000fe20007ffe0ff */
[----:B--2---:R-:W-:-:S05]  /*0810*/  FFMA R13, R18, R10, R21 ;  /* 0x0000000a120d7223 */ /* 0x004fca0000000015 */
[----:B------:R1:W-:Y:S02]  /*0820*/  STG.E desc[UR6][R2.64], R13 ;  /* 0x0000000d02007986 */ /* 0x0003e4000c101906 */
.L_x_57:
[----:B------:R-:W-:Y:S05]  /*0830*/  @!P1 EXIT ;  /* 0x000000000000994d */ /* 0x000fea0003800000 */
[----:B------:R-:W-:Y:S02]  /*0840*/  ISETP.NE.AND P0, PT, R16, 0x1, PT ;  /* 0x000000011000780c */ /* 0x000fe40003f05270 */
[----:B------:R-:W-:-:S04]  /*0850*/  LOP3.LUT R6, R6, 0x1, RZ, 0xc0, !PT ;  /* 0x0000000106067812 */ /* 0x000fc800078ec0ff */
[----:B------:R-:W-:-:S07]  /*0860*/  ISETP.NE.U32.AND P1, PT, R6, 0x1, PT ;  /* 0x000000010600780c */ /* 0x000fce0003f25070 */
[----:B------:R-:W-:Y:S06]  /*0870*/  @!P0 BRA `(.L_x_58) ;  /* 0x0000000000408947 */ /* 0x000fec0003800000 */
[----:B------:R-:W3:Y:S01]  /*0880*/  LDC.64 R4, c[0x0][0x380] ;  /* 0x0000e000ff047b82 */ /* 0x000ee20000000a00 */
[----:B------:R-:W-:Y:S01]  /*0890*/  IADD3 R15, PT, PT, R9, R8, RZ ;  /* 0x00000008090f7210 */ /* 0x000fe20007ffe0ff */
[----:B-1----:R-:W-:-:S06]  /*08a0*/  IMAD R17, R8, R0, R7 ;  /* 0x0000000008117224 */ /* 0x002fcc00078e0207 */
[----:B------:R-:W1:Y:S01]  /*08b0*/  LDC.64 R10, c[0x0][0x388] ;  /* 0x0000e200ff0a7b82 */ /* 0x000e620000000a00 */
[----:B---3--:R-:W-:-:S05]  /*08c0*/  IMAD.WIDE R4, R15, 0x4, R4 ;  /* 0x000000040f047825 */ /* 0x008fca00078e0204 */
[----:B------:R-:W3:Y:S01]  /*08d0*/  LDG.E R6, desc[UR6][R4.64] ;  /* 0x0000000604067981 */ /* 0x000ee2000c1e1900 */
[----:B-1----:R-:W-:-:S05]  /*08e0*/  IMAD.WIDE R10, R17, 0x4, R10 ;  /* 0x00000004110a7825 */ /* 0x002fca00078e020a */
[----:B------:R-:W3:Y:S01]  /*08f0*/  LDG.E R12, desc[UR6][R10.64] ;  /* 0x000000060a0c7981 */ /* 0x000ee2000c1e1900 */
[----:B------:R-:W-:-:S04]  /*0900*/  IMAD.WIDE R14, R0, 0x4, R10 ;  /* 0x00000004000e7825 */ /* 0x000fc800078e020a */
[----:B---3-5:R-:W-:-:S05]  /*0910*/  FFMA R17, R6, R12, R13 ;  /* 0x0000000c06117223 */ /* 0x028fca000000000d */
[----:B------:R3:W-:Y:S04]  /*0920*/  STG.E desc[UR6][R2.64], R17 ;  /* 0x0000001102007986 */ /* 0x0007e8000c101906 */
[----:B------:R-:W2:Y:S04]  /*0930*/  LDG.E R6, desc[UR6][R4.64+0x4] ;  /* 0x0000040604067981 */ /* 0x000ea8000c1e1900 */
[----:B------:R-:W2:Y:S01]  /*0940*/  LDG.E R14, desc[UR6][R14.64] ;  /* 0x000000060e0e7981 */ /* 0x000ea2000c1e1900 */
[----:B------:R-:W-:Y:S01]  /*0950*/  IADD3 R8, PT, PT, R8, 0x2, RZ ;  /* 0x0000000208087810 */ /* 0x000fe20007ffe0ff */
[----:B--2---:R-:W-:-:S05]  /*0960*/  FFMA R13, R6, R14, R17 ;  /* 0x0000000e060d7223 */ /* 0x004fca0000000011 */
[----:B------:R3:W-:Y:S02]  /*0970*/  STG.E desc[UR6][R2.64], R13 ;  /* 0x0000000d02007986 */ /* 0x0007e4000c101906 */
.L_x_58:
[----:B------:R-:W-:Y:S05]  /*0980*/  @P1 EXIT ;  /* 0x000000000000194d */ /* 0x000fea0003800000 */
[----:B------:R-:W4:Y:S01]  /*0990*/  LDC.64 R4, c[0x0][0x380] ;  /* 0x0000e000ff047b82 */ /* 0x000f220000000a00 */
[----:B------:R-:W-:Y:S01]  /*09a0*/  IADD3 R9, PT, PT, R9, R8, RZ ;  /* 0x0000000809097210 */ /* 0x000fe20007ffe0ff */
[----:B------:R-:W-:-:S06]  /*09b0*/  IMAD R7, R8, R0, R7 ;  /* 0x0000000008077224 */ /* 0x000fcc00078e0207 */
[----:B------:R-:W0:Y:S01]  /*09c0*/  LDC.64 R10, c[0x0][0x388] ;  /* 0x0000e200ff0a7b82 */ /* 0x000e220000000a00 */
[----:B----4-:R-:W-:-:S06]  /*09d0*/  IMAD.WIDE R4, R9, 0x4, R4 ;  /* 0x0000000409047825 */ /* 0x010fcc00078e0204 */
[----:B------:R-:W1:Y:S01]  /*09e0*/  LDG.E R4, desc[UR6][R4.64] ;  /* 0x0000000604047981 */ /* 0x000e62000c1e1900 */
[----:B0-----:R-:W-:-:S06]  /*09f0*/  IMAD.WIDE R6, R7, 0x4, R10 ;  /* 0x0000000407067825 */ /* 0x001fcc00078e020a */
[----:B------:R-:W1:Y:S02]  /*0a00*/  LDG.E R6, desc[UR6][R6.64] ;  /* 0x0000000606067981 */ /* 0x000e64000c1e1900 */
[----:B-123-5:R-:W-:-:S05]  /*0a10*/  FFMA R13, R4, R6, R13 ;  /* 0x00000006040d7223 */ /* 0x02efca000000000d */
[----:B------:R-:W-:Y:S01]  /*0a20*/  STG.E desc[UR6][R2.64], R13 ;  /* 0x0000000d02007986 */ /* 0x000fe2000c101906 */
[----:B------:R-:W-:Y:S05]  /*0a30*/  EXIT ;  /* 0x000000000000794d */ /* 0x000fea0003800000 */
.L_x_59:
        /* <DEDUP_REMOVED lines=12> */
.L_x_76:


//--------------------- .text._Z9matrixSubPfS_S_  --------------------------
	.section	.text._Z9matrixSubPfS_S_,"ax",@progbits
	.align	128
        .global         _Z9matrixSubPfS_S_
        .type           _Z9matrixSubPfS_S_,@function
        .size           _Z9matrixSubPfS_S_,(.L_x_77 - _Z9matrixSubPfS_S_)
        .other          _Z9matrixSubPfS_S_,@"STO_CUDA_ENTRY STV_DEFAULT"
_Z9matrixSubPfS_S_:
.text._Z9matrixSubPfS_S_:
        /* <DEDUP_REMOVED lines=14> */
[----:B--2---:R-:W-:-:S05]  /*00e0*/  FADD R9, R2, -R5 ;  /* 0x8000000502097221 */ /* 0x004fca0000000000 */
[----:B------:R-:W-:Y:S01]  /*00f0*/  STG.E desc[UR4][R6.64], R9 ;  /* 0x0000000906007986 */ /* 0x000fe2000c101904 */
[----:B------:R-:W-:Y:S05]  /*0100*/  EXIT ;  /* 0x000000000000794d */ /* 0x000fea0003800000 */
.L_x_60:
        /* <DEDUP_REMOVED lines=15> */
.L_x_77:


//--------------------- .text._Z9matrixAddPfS_S_  --------------------------
	.section	.text._Z9matrixAddPfS_S_,"ax",@progbits
	.align	128
        .global         _Z9matrixAddPfS_S_
        .type           _Z9matrixAddPfS_S_,@function
        .size           _Z9matrixAddPfS_S_,(.L_x_78 - _Z9matrixAddPfS_S_)
        .other          _Z9matrixAddPfS_S_,@"STO_CUDA_ENTRY STV_DEFAULT"
_Z9matrixAddPfS_S_:
.text._Z9matrixAddPfS_S_:
        /* <DEDUP_REMOVED lines=14> */
[----:B--2---:R-:W-:-:S05]  /*00e0*/  FADD R9, R2, R5 ;  /* 0x0000000502097221 */ /* 0x004fca0000000000 */
[----:B------:R-:W-:Y:S01]  /*00f0*/  STG.E desc[UR4][R6.64], R9 ;  /* 0x0000000906007986 */ /* 0x000fe2000c101904 */
[----:B------:R-:W-:Y:S05]  /*0100*/  EXIT ;  /* 0x000000000000794d */ /* 0x000fea0003800000 */
.L_x_61:
        /* <DEDUP_REMOVED lines=15> */
.L_x_78:


//--------------------- .text._Z8diagfillPfif     --------------------------
	.section	.text._Z8diagfillPfif,"ax",@progbits
	.align	128
        .global         _Z8diagfillPfif
        .type           _Z8diagfillPfif,@function
        .size           _Z8diagfillPfif,(.L_x_79 - _Z8diagfillPfif)
        .other          _Z8diagfillPfif,@"STO_CUDA_ENTRY STV_DEFAULT"
_Z8diagfillPfif:
.text._Z8diagfillPfif:
        /* <DEDUP_REMOVED lines=8> */
[----:B--2---:R-:W-:-:S04]  /*0080*/  IMAD R5, R5, R6, R5 ;  /* 0x0000000605057224 */ /* 0x004fc800078e0205 */
[----:B---3--:R-:W-:-:S05]  /*0090*/  IMAD.WIDE R2, R5, 0x4, R2 ;  /* 0x0000000405027825 */ /* 0x008fca00078e0202 */
[----:B-1----:R-:W-:Y:S01]  /*00a0*/  STG.E desc[UR4][R2.64], R7 ;  /* 0x0000000702007986 */ /* 0x002fe2000c101904 */
[----:B------:R-:W-:Y:S05]  /*00b0*/  EXIT ;  /* 0x000000000000794d */ /* 0x000fea0003800000 */
.L_x_62:
        /* <DEDUP_REMOVED lines=12> */
.L_x_79:


//--------------------- .text._Z4fillPff          --------------------------
	.section	.text._Z4fillPff,"ax",@progbits
	.align	128
        .global         _Z4fillPff
        .type           _Z4fillPff,@function
        .size           _Z4fillPff,(.L_x_80 - _Z4fillPff)
        .other          _Z4fillPff,@"STO_CUDA_ENTRY STV_DEFAULT"
_Z4fillPff:
.text._Z4fillPff:
[----:B------:R-:W-:Y:S01]  /*0000*/  LDC R1, c[0x0][0x37c] ;  /* 0x0000df00ff017b82 */ /* 0x000fe20000000800 */
[----:B------:R-:W0:Y:S07]  /*0010*/  S2R R0, SR_TID.X ;  /* 0x0000000000007919 */ /* 0x000e2e0000002100 */
[----:B------:R-:W0:Y:S01]  /*0020*/  S2UR UR6, SR_CTAID.X ;  /* 0x00000000000679c3 */ /* 0x000e220000002500 */
[----:B------:R-:W1:Y:S07]  /*0030*/  LDCU.64 UR4, c[0x0][0x358] ;  /* 0x00006b00ff0477ac */ /* 0x000e6e0008000a00 */
[----:B------:R-:W0:Y:S08]  /*0040*/  LDC R5, c[0x0][0x360] ;  /* 0x0000d800ff057b82 */ /* 0x000e300000000800 */
[----:B------:R-:W2:Y:S08]  /*0050*/  LDC.64 R2, c[0x0][0x380] ;  /* 0x0000e000ff027b82 */ /* 0x000eb00000000a00 */
[----:B------:R-:W1:Y:S01]  /*0060*/  LDC R7, c[0x0][0x388] ;  /* 0x0000e200ff077b82 */ /* 0x000e620000000800 */
[----:B0-----:R-:W-:-:S04]  /*0070*/  IMAD R5, R5, UR6, R0 ;  /* 0x0000000605057c24 */ /* 0x001fc8000f8e0200 */
[----:B--2---:R-:W-:-:S05]  /*0080*/  IMAD.WIDE R2, R5, 0x4, R2 ;  /* 0x0000000405027825 */ /* 0x004fca00078e0202 */
[----:B-1----:R-:W-:Y:S01]  /*0090*/  STG.E desc[UR4][R2.64], R7 ;  /* 0x0000000702007986 */ /* 0x002fe2000c101904 */
[----:B------:R-:W-:Y:S05]  /*00a0*/  EXIT ;  /* 0x000000000000794d */ /* 0x000fea0003800000 */
.L_x_63:
        /* <DEDUP_REMOVED lines=13> */
.L_x_80:


//--------------------- .nv.global.init           --------------------------
	.section	.nv.global.init,"aw",@progbits
	.align	4
.nv.global.init:
	.type		mrg32k3aM1SubSeq,@object
	.size		mrg32k3aM1SubSeq,(mrg32k3aM2SubSeq - mrg32k3aM1SubSeq)
mrg32k3aM1SubSeq:
        /*0000*/ 	.byte	0x0b, 0xcc, 0xee, 0x04, 0x73, 0x29, 0x8b, 0x6f, 0xf6, 0x53, 0x03, 0xf6, 0x23, 0xf6, 0xea, 0xda
        /* <DEDUP_REMOVED lines=125> */
	.type		mrg32k3aM2SubSeq,@object
	.size		mrg32k3aM2SubSeq,(mrg32k3aM1 - mrg32k3aM2SubSeq)
mrg32k3aM2SubSeq:
        /* <DEDUP_REMOVED lines=126> */
	.type		mrg32k3aM1,@object
	.size		mrg32k3aM1,(mrg32k3aM1Seq - mrg32k3aM1)
mrg32k3aM1:
        /* <DEDUP_REMOVED lines=144> */
	.type		mrg32k3aM1Seq,@object
	.size		mrg32k3aM1Seq,(mrg32k3aM2 - mrg32k3aM1Seq)
mrg32k3aM1Seq:
        /* <DEDUP_REMOVED lines=144> */
	.type		mrg32k3aM2,@object
	.size		mrg32k3aM2,(mrg32k3aM2Seq - mrg32k3aM2)
mrg32k3aM2:
        /* <DEDUP_REMOVED lines=144> */
	.type		mrg32k3aM2Seq,@object
	.size		mrg32k3aM2Seq,(precalc_xorwow_matrix - mrg32k3aM2Seq)
mrg32k3aM2Seq:
        /* <DEDUP_REMOVED lines=144> */
	.type		precalc_xorwow_matrix,@object
	.size		precalc_xorwow_matrix,(precalc_xorwow_offset_matrix - precalc_xorwow_matrix)
precalc_xorwow_matrix:
        /* <DEDUP_REMOVED lines=6400> */
	.type		precalc_xorwow_offset_matrix,@object
	.size		precalc_xorwow_offset_matrix,(.L_1 - precalc_xorwow_offset_matrix)
precalc_xorwow_offset_matrix:
        /* <DEDUP_REMOVED lines=6400> */
.L_1:


//--------------------- .nv.shared.reserved.0     --------------------------
	.section	.nv.shared.reserved.0,"aw",@nobits
	.weak		__nv_reservedSMEM_offset_0_alias
	.size		__nv_reservedSMEM_offset_0_alias, 0, 64
	.other		__nv_reservedSMEM_offset_0_alias,@"STO_CUDA_RESERVED_SHARED STV_DEFAULT"
__nv_reservedSMEM_offset_0_alias:
	.zero		0
	.zero		64


//--------------------- .nv.constant0._Z11avgToColumnPfS_i --------------------------
	.section	.nv.constant0._Z11avgToColumnPfS_i,"a",@progbits
	.sectionflags	@""
	.align	4
.nv.constant0._Z11avgToColumnPfS_i:
	.zero		916


//--------------------- .nv.constant0._Z22matrixScalarReciprocalfPfS_ --------------------------
	.section	.nv.constant0._Z22matrixScalarReciprocalfPfS_,"a",@progbits
	.sectionflags	@""
	.align	4
.nv.constant0._Z22matrixScalarReciprocalfPfS_:
	.zero		920


//--------------------- .nv.constant0._Z8gradRELUPfS_S_ --------------------------
	.section	.nv.constant0._Z8gradRELUPfS_S_,"a",@progbits
	.sectionflags	@""
	.align	4
.nv.constant0._Z8gradRELUPfS_S_:
	.zero		920


//--------------------- .nv.constant0._Z9matrixHadPfS_S_ --------------------------
	.section	.nv.constant0._Z9matrixHadPfS_S_,"a",@progbits
	.sectionflags	@""
	.align	4
.nv.constant0._Z9matrixHadPfS_S_:
	.zero		920


//--------------------- .nv.constant0._Z9matrixExpPfS_ --------------------------
	.section	.nv.constant0._Z9matrixExpPfS_,"a",@progbits
	.sectionflags	@""
	.align	4
.nv.constant0._Z9matrixExpPfS_:
	.zero		912


//--------------------- .nv.constant0._Z10matrixRELUPfS_ --------------------------
	.section	.nv.constant0._Z10matrixRELUPfS_,"a",@progbits
	.sectionflags	@""
	.align	4
.nv.constant0._Z10matrixRELUPfS_:
	.zero		912


//--------------------- .nv.constant0._Z15matrixTransposePfS_ii --------------------------
	.section	.nv.constant0._Z15matrixTransposePfS_ii,"a",@progbits
	.sectionflags	@""
	.align	4
.nv.constant0._Z15matrixTransposePfS_ii:
	.zero		920


//--------------------- .nv.constant0._Z15matrixScalarDivPffS_ --------------------------
	.section	.nv.constant0._Z15matrixScalarDivPffS_,"a",@progbits
	.sectionflags	@""
	.align	4
.nv.constant0._Z15matrixScalarDivPffS_:
	.zero		920


//--------------------- .nv.constant0._Z16matrixScalarMultPffS_ --------------------------
	.section	.nv.constant0._Z16matrixScalarMultPffS_,"a",@progbits
	.sectionflags	@""
	.align	4
.nv.constant0._Z16matrixScalarMultPffS_:
	.zero		920


//--------------------- .nv.constant0._Z9matrixDotPfS_S_ii --------------------------
	.section	.nv.constant0._Z9matrixDotPfS_S_ii,"a",@progbits
	.sectionflags	@""
	.align	4
.nv.constant0._Z9matrixDotPfS_S_ii:
	.zero		928


//--------------------- .nv.constant0._Z9matrixSubPfS_S_ --------------------------
	.section	.nv.constant0._Z9matrixSubPfS_S_,"a",@progbits
	.sectionflags	@""
	.align	4
.nv.constant0._Z9matrixSubPfS_S_:
	.zero		920


//--------------------- .nv.constant0._Z9matrixAddPfS_S_ --------------------------
	.section	.nv.constant0._Z9matrixAddPfS_S_,"a",@progbits
	.sectionflags	@""
	.align	4
.nv.constant0._Z9matrixAddPfS_S_:
	.zero		920


//--------------------- .nv.constant0._Z8diagfillPfif --------------------------
	.section	.nv.constant0._Z8diagfillPfif,"a",@progbits
	.sectionflags	@""
	.align	4
.nv.constant0._Z8diagfillPfif:
	.zero		912


//--------------------- .nv.constant0._Z4fillPff  --------------------------
	.section	.nv.constant0._Z4fillPff,"a",@progbits
	.sectionflags	@""
	.align	4
.nv.constant0._Z4fillPff:
	.zero		908


//--------------------- SYMBOLS --------------------------

	.type		.nv.reservedSmem.offset0,@object
	.size		.nv.reservedSmem.offset0,0x4
